	.target	sm_100a

	.elftype	@"ET_EXEC"


//--------------------- .note.nv.tkinfo           --------------------------
	.section	.note.nv.tkinfo,"",@"SHT_NOTE"
	.sectionflags	@"SHF_NOTE_NV_TKINFO"
	.tkinfo
        /*0018*/ 	.word	0x00000002
        /*0030*/ 	.string	""
        /*0030*/ 	.string	"ptxas"
        /*0030*/ 	.string	"Cuda compilation tools, release 13.0, V13.0.88"
        /*0030*/ 	.string	"Build cuda_13.0.r13.0/compiler.36424714_0"
        /*0030*/ 	.string	"-arch sm_100a -m 64 "



//--------------------- .note.nv.cuinfo           --------------------------
	.section	.note.nv.cuinfo,"",@"SHT_NOTE"
	.sectionflags	@"SHF_NOTE_NV_CUINFO"
        /*0018*/ 	.short	0x0002
        /*001a*/ 	.short	0x0064
        /*001c*/ 	.short	0x0082
	.zero		2


//--------------------- .nv.info                  --------------------------
	.section	.nv.info,"",@"SHT_CUDA_INFO"
	.align	4


	//----- nvinfo : EIATTR_REGCOUNT
	.align		4
        /*0000*/ 	.byte	0x04, 0x2f
        /*0002*/ 	.short	(.L_20 - .L_19)
	.align		4
.L_19:
        /*0004*/ 	.word	index@(_ZN7cutlass13device_kernelINS_4gemm6kernel13GemmUniversalIN4cute5tupleIJiiiiEEENS1_10collective13CollectiveMmaINS1_35MainloopSm100TmaUmmaWarpSpecializedILi3ELi2ELi4ENS5_IJNS4_1CILi2EEENSA_ILi1EEESC_EEEEENS5_IJNSA_ILi64EEENSA_ILi256EEENSA_ILi32EEEEEENS_12float_e4m3_tENS5_IJlSC_lEEESJ_SK_NS4_8TiledMMAINS4_8MMA_AtomIJNS4_10MMA_TraitsINS4_19SM100_MMA_F8F6F4_SSEJSJ_SJ_fSF_SG_NS4_17integral_constantINS4_4UMMA5MajorELSR_0EEESS_NSP_INSQ_7ScaleInELST_0EEESU_EEEEEENS4_6LayoutINS5_IJSC_SC_SC_EEENS5_IJNSA_ILi0EEESZ_SZ_EEEEENS5_IJNS4_10UnderscoreES12_S12_EEEEENS4_13SM90_TMA_LOADENS4_14ComposedLayoutINS4_7SwizzleILi1ELi4ELi3EEENS4_18smem_ptr_flag_bitsILi8EEENSX_INS5_IJNSA_ILi8EEESH_EEENS5_IJSH_SC_EEEEEEEvNS4_8identityENS4_23SM90_TMA_LOAD_MULTICASTES1F_vS1G_EENS_8epilogue10collective18CollectiveEpilogueINS1J_23Sm100TmaWarpSpecializedILi4ELi2ELi32ELb0ELb0EEEJSI_NS5_IJNSX_ISF_SC_EES1O_EEESJ_SK_SJ_SK_NS1J_6fusion15FusionCallbacksIS1N_NS1Q_17LinearCombinationISJ_fSJ_fLNS_15FloatRoundStyleE2EEESI_S1P_JEEENS4_5SM1004TMEM4LOAD26SM100_TMEM_LOAD_16dp32b32xES15_NS16_INS17_ILi2ELi4ELi3EEES1A_NSX_INS5_IJS1B_SF_EEENS5_IJSF_SC_EEEEEEENS4_39AutoVectorizingCopyWithAssumedAlignmentILi128EEENS4_14SM90_TMA_STOREES24_S26_S26_EEEvvEEEEvNT_6ParamsE)
        /*0008*/ 	.word	0x00000075


	//----- nvinfo : EIATTR_FRAME_SIZE
	.align		4
.L_20:
        /*000c*/ 	.byte	0x04, 0x11
        /*000e*/ 	.short	(.L_22 - .L_21)
	.align		4
.L_21:
        /*0010*/ 	.word	index@($__internal_2_$__cuda_sm10x_tcgen05_guardrail_trap_unallocated_columns_being_dealloced)
        /*0014*/ 	.word	0x00000000


	//----- nvinfo : EIATTR_FRAME_SIZE
	.align		4
.L_22:
        /*0018*/ 	.byte	0x04, 0x11
        /*001a*/ 	.short	(.L_24 - .L_23)
	.align		4
.L_23:
        /*001c*/ 	.word	index@($__internal_1_$__cuda_sm10x_tcgen05_guardrail_trap_phase_invalid_during_alloc)
        /*0020*/ 	.word	0x00000000


	//----- nvinfo : EIATTR_FRAME_SIZE
	.align		4
.L_24:
        /*0024*/ 	.byte	0x04, 0x11
        /*0026*/ 	.short	(.L_26 - .L_25)
	.align		4
.L_25:
        /*0028*/ 	.word	index@($__internal_0_$__cuda_sm10x_tcgen05_guardrail_trap_col_being_dealloced_not_returned_by_alloc)
        /*002c*/ 	.word	0x00000000


	//----- nvinfo : EIATTR_FRAME_SIZE
	.align		4
.L_26:
        /*0030*/ 	.byte	0x04, 0x11
        /*0032*/ 	.short	(.L_28 - .L_27)
	.align		4
.L_27:
        /*0034*/ 	.word	index@(_ZN7cutlass13device_kernelINS_4gemm6kernel13GemmUniversalIN4cute5tupleIJiiiiEEENS1_10collective13CollectiveMmaINS1_35MainloopSm100TmaUmmaWarpSpecializedILi3ELi2ELi4ENS5_IJNS4_1CILi2EEENSA_ILi1EEESC_EEEEENS5_IJNSA_ILi64EEENSA_ILi256EEENSA_ILi32EEEEEENS_12float_e4m3_tENS5_IJlSC_lEEESJ_SK_NS4_8TiledMMAINS4_8MMA_AtomIJNS4_10MMA_TraitsINS4_19SM100_MMA_F8F6F4_SSEJSJ_SJ_fSF_SG_NS4_17integral_constantINS4_4UMMA5MajorELSR_0EEESS_NSP_INSQ_7ScaleInELST_0EEESU_EEEEEENS4_6LayoutINS5_IJSC_SC_SC_EEENS5_IJNSA_ILi0EEESZ_SZ_EEEEENS5_IJNS4_10UnderscoreES12_S12_EEEEENS4_13SM90_TMA_LOADENS4_14ComposedLayoutINS4_7SwizzleILi1ELi4ELi3EEENS4_18smem_ptr_flag_bitsILi8EEENSX_INS5_IJNSA_ILi8EEESH_EEENS5_IJSH_SC_EEEEEEEvNS4_8identityENS4_23SM90_TMA_LOAD_MULTICASTES1F_vS1G_EENS_8epilogue10collective18CollectiveEpilogueINS1J_23Sm100TmaWarpSpecializedILi4ELi2ELi32ELb0ELb0EEEJSI_NS5_IJNSX_ISF_SC_EES1O_EEESJ_SK_SJ_SK_NS1J_6fusion15FusionCallbacksIS1N_NS1Q_17LinearCombinationISJ_fSJ_fLNS_15FloatRoundStyleE2EEESI_S1P_JEEENS4_5SM1004TMEM4LOAD26SM100_TMEM_LOAD_16dp32b32xES15_NS16_INS17_ILi2ELi4ELi3EEES1A_NSX_INS5_IJS1B_SF_EEENS5_IJSF_SC_EEEEEEENS4_39AutoVectorizingCopyWithAssumedAlignmentILi128EEENS4_14SM90_TMA_STOREES24_S26_S26_EEEvvEEEEvNT_6ParamsE)
        /*0038*/ 	.word	0x00000000


	//----- nvinfo : EIATTR_MIN_STACK_SIZE
	.align		4
.L_28:
        /*003c*/ 	.byte	0x04, 0x12
        /*003e*/ 	.short	(.L_30 - .L_29)
	.align		4
.L_29:
        /*0040*/ 	.word	index@(_ZN7cutlass13device_kernelINS_4gemm6kernel13GemmUniversalIN4cute5tupleIJiiiiEEENS1_10collective13CollectiveMmaINS1_35MainloopSm100TmaUmmaWarpSpecializedILi3ELi2ELi4ENS5_IJNS4_1CILi2EEENSA_ILi1EEESC_EEEEENS5_IJNSA_ILi64EEENSA_ILi256EEENSA_ILi32EEEEEENS_12float_e4m3_tENS5_IJlSC_lEEESJ_SK_NS4_8TiledMMAINS4_8MMA_AtomIJNS4_10MMA_TraitsINS4_19SM100_MMA_F8F6F4_SSEJSJ_SJ_fSF_SG_NS4_17integral_constantINS4_4UMMA5MajorELSR_0EEESS_NSP_INSQ_7ScaleInELST_0EEESU_EEEEEENS4_6LayoutINS5_IJSC_SC_SC_EEENS5_IJNSA_ILi0EEESZ_SZ_EEEEENS5_IJNS4_10UnderscoreES12_S12_EEEEENS4_13SM90_TMA_LOADENS4_14ComposedLayoutINS4_7SwizzleILi1ELi4ELi3EEENS4_18smem_ptr_flag_bitsILi8EEENSX_INS5_IJNSA_ILi8EEESH_EEENS5_IJSH_SC_EEEEEEEvNS4_8identityENS4_23SM90_TMA_LOAD_MULTICASTES1F_vS1G_EENS_8epilogue10collective18CollectiveEpilogueINS1J_23Sm100TmaWarpSpecializedILi4ELi2ELi32ELb0ELb0EEEJSI_NS5_IJNSX_ISF_SC_EES1O_EEESJ_SK_SJ_SK_NS1J_6fusion15FusionCallbacksIS1N_NS1Q_17LinearCombinationISJ_fSJ_fLNS_15FloatRoundStyleE2EEESI_S1P_JEEENS4_5SM1004TMEM4LOAD26SM100_TMEM_LOAD_16dp32b32xES15_NS16_INS17_ILi2ELi4ELi3EEES1A_NSX_INS5_IJS1B_SF_EEENS5_IJSF_SC_EEEEEEENS4_39AutoVectorizingCopyWithAssumedAlignmentILi128EEENS4_14SM90_TMA_STOREES24_S26_S26_EEEvvEEEEvNT_6ParamsE)
        /*0044*/ 	.word	0x00000000
.L_30:


//--------------------- .nv.compat                --------------------------
	.section	.nv.compat,"",@"SHT_CUDA_COMPAT_INFO"
	.align	4
        /*0000*/ 	.byte	0x02, 0x09, 0x01, 0x00, 0x02, 0x02, 0x02, 0x00, 0x02, 0x05, 0x05, 0x00, 0x03, 0x07, 0x01, 0x01
        /*0010*/ 	.byte	0x02, 0x03, 0x01, 0x00, 0x02, 0x06, 0x01, 0x00, 0x04, 0x0b, 0x08, 0x00, 0x09, 0x00, 0x00, 0x00
        /*0020*/ 	.byte	0x00, 0x00, 0x00, 0x00


//--------------------- .nv.info._ZN7cutlass13device_kernelINS_4gemm6kernel13GemmUniversalIN4cute5tupleIJiiiiEEENS1_10collective13CollectiveMmaINS1_35MainloopSm100TmaUmmaWarpSpecializedILi3ELi2ELi4ENS5_IJNS4_1CILi2EEENSA_ILi1EEESC_EEEEENS5_IJNSA_ILi64EEENSA_ILi256EEENSA_ILi32EEEEEENS_12float_e4m3_tENS5_IJlSC_lEEESJ_SK_NS4_8TiledMMAINS4_8MMA_AtomIJNS4_10MMA_TraitsINS4_19SM100_MMA_F8F6F4_SSEJSJ_SJ_fSF_SG_NS4_17integral_constantINS4_4UMMA5MajorELSR_0EEESS_NSP_INSQ_7ScaleInELST_0EEESU_EEEEEENS4_6LayoutINS5_IJSC_SC_SC_EEENS5_IJNSA_ILi0EEESZ_SZ_EEEEENS5_IJNS4_10UnderscoreES12_S12_EEEEENS4_13SM90_TMA_LOADENS4_14ComposedLayoutINS4_7SwizzleILi1ELi4ELi3EEENS4_18smem_ptr_flag_bitsILi8EEENSX_INS5_IJNSA_ILi8EEESH_EEENS5_IJSH_SC_EEEEEEEvNS4_8identityENS4_23SM90_TMA_LOAD_MULTICASTES1F_vS1G_EENS_8epilogue10collective18CollectiveEpilogueINS1J_23Sm100TmaWarpSpecializedILi4ELi2ELi32ELb0ELb0EEEJSI_NS5_IJNSX_ISF_SC_EES1O_EEESJ_SK_SJ_SK_NS1J_6fusion15FusionCallbacksIS1N_NS1Q_17LinearCombinationISJ_fSJ_fLNS_15FloatRoundStyleE2EEESI_S1P_JEEENS4_5SM1004TMEM4LOAD26SM100_TMEM_LOAD_16dp32b32xES15_NS16_INS17_ILi2ELi4ELi3EEES1A_NSX_INS5_IJS1B_SF_EEENS5_IJSF_SC_EEEEEEENS4_39AutoVectorizingCopyWithAssumedAlignmentILi128EEENS4_14SM90_TMA_STOREES24_S26_S26_EEEvvEEEEvNT_6ParamsE --------------------------
	.section	.nv.info._ZN7cutlass13device_kernelINS_4gemm6kernel13GemmUniversalIN4cute5tupleIJiiiiEEENS1_10collective13CollectiveMmaINS1_35MainloopSm100TmaUmmaWarpSpecializedILi3ELi2ELi4ENS5_IJNS4_1CILi2EEENSA_ILi1EEESC_EEEEENS5_IJNSA_ILi64EEENSA_ILi256EEENSA_ILi32EEEEEENS_12float_e4m3_tENS5_IJlSC_lEEESJ_SK_NS4_8TiledMMAINS4_8MMA_AtomIJNS4_10MMA_TraitsINS4_19SM100_MMA_F8F6F4_SSEJSJ_SJ_fSF_SG_NS4_17integral_constantINS4_4UMMA5MajorELSR_0EEESS_NSP_INSQ_7ScaleInELST_0EEESU_EEEEEENS4_6LayoutINS5_IJSC_SC_SC_EEENS5_IJNSA_ILi0EEESZ_SZ_EEEEENS5_IJNS4_10UnderscoreES12_S12_EEEEENS4_13SM90_TMA_LOADENS4_14ComposedLayoutINS4_7SwizzleILi1ELi4ELi3EEENS4_18smem_ptr_flag_bitsILi8EEENSX_INS5_IJNSA_ILi8EEESH_EEENS5_IJSH_SC_EEEEEEEvNS4_8identityENS4_23SM90_TMA_LOAD_MULTICASTES1F_vS1G_EENS_8epilogue10collective18CollectiveEpilogueINS1J_23Sm100TmaWarpSpecializedILi4ELi2ELi32ELb0ELb0EEEJSI_NS5_IJNSX_ISF_SC_EES1O_EEESJ_SK_SJ_SK_NS1J_6fusion15FusionCallbacksIS1N_NS1Q_17LinearCombinationISJ_fSJ_fLNS_15FloatRoundStyleE2EEESI_S1P_JEEENS4_5SM1004TMEM4LOAD26SM100_TMEM_LOAD_16dp32b32xES15_NS16_INS17_ILi2ELi4ELi3EEES1A_NSX_INS5_IJS1B_SF_EEENS5_IJSF_SC_EEEEEEENS4_39AutoVectorizingCopyWithAssumedAlignmentILi128EEENS4_14SM90_TMA_STOREES24_S26_S26_EEEvvEEEEvNT_6ParamsE,"",@"SHT_CUDA_INFO"
	.sectionflags	@""
	.align	4


	//----- nvinfo : EIATTR_CUDA_API_VERSION
	.align		4
        /*0000*/ 	.byte	0x04, 0x37
        /*0002*/ 	.short	(.L_32 - .L_31)
.L_31:
        /*0004*/ 	.word	0x00000082


	//----- nvinfo : EIATTR_KPARAM_INFO
	.align		4
.L_32:
        /*0008*/ 	.byte	0x04, 0x17
        /*000a*/ 	.short	(.L_34 - .L_33)
.L_33:
        /*000c*/ 	.word	0x00000000
        /*0010*/ 	.short	0x0000
        /*0012*/ 	.short	0x0000
        /*0014*/ 	.byte	0x00, 0xf0, 0x01, 0x20


	//----- nvinfo : EIATTR_AT_ENTRY_FRAGMENTS
	.align		4
.L_34:
        /*0018*/ 	.byte	0x04, 0x4f
        /*001a*/ 	.short	(.L_36 - .L_35)


	//   ....[0]....
.L_35:
        /*001c*/ 	.word	0x00000006


	//----- nvinfo : EIATTR_RESERVED_SMEM_USED
	.align		4
.L_36:
        /*0020*/ 	.byte	0x01, 0x41
	.zero		2


	//----- nvinfo : EIATTR_SPARSE_MMA_MASK
	.align		4
        /*0024*/ 	.byte	0x03, 0x50
        /*0026*/ 	.short	0x0000


	//----- nvinfo : EIATTR_TCGEN05_1CTA_USED
	.align		4
        /*0028*/ 	.byte	0x01, 0x51
	.zero		2


	//----- nvinfo : EIATTR_MAXREG_COUNT
	.align		4
        /*002c*/ 	.byte	0x03, 0x1b
        /*002e*/ 	.short	0x00ff


	//----- nvinfo : EIATTR_NUM_BARRIERS
	.align		4
        /*0030*/ 	.byte	0x02, 0x4c
        /*0032*/ 	.byte	0x07
	.zero		1


	//----- nvinfo : EIATTR_EXTERNS
	.align		4
        /*0034*/ 	.byte	0x04, 0x0f
        /*0036*/ 	.short	(.L_38 - .L_37)


	//   ....[0]....
	.align		4
.L_37:
        /*0038*/ 	.word	index@(__assertfail)


	//----- nvinfo : EIATTR_MERCURY_ISA_VERSION
	.align		4
.L_38:
        /*003c*/ 	.byte	0x03, 0x5f
        /*003e*/ 	.short	0x0101


	//----- nvinfo : EIATTR_INT_WARP_WIDE_INSTR_OFFSETS
	.align		4
        /*0040*/ 	.byte	0x04, 0x31
        /*0042*/ 	.short	(.L_40 - .L_39)


	//   ....[0]....
.L_39:
        /*0044*/ 	.word	0x00003ac0


	//   ....[1]....
        /*0048*/ 	.word	0x00003ae0


	//   ....[2]....
        /*004c*/ 	.word	0x00003b10


	//   ....[3]....
        /*0050*/ 	.word	0x00004720


	//   ....[4]....
        /*0054*/ 	.word	0x00004780


	//   ....[5]....
        /*0058*/ 	.word	0x00004860


	//   ....[6]....
        /*005c*/ 	.word	0x000048e0


	//   ....[7]....
        /*0060*/ 	.word	0x000049d0


	//   ....[8]....
        /*0064*/ 	.word	0x00004a60


	//   ....[9]....
        /*0068*/ 	.word	0x00004b50


	//   ....[10]....
        /*006c*/ 	.word	0x00004c00


	//----- nvinfo : EIATTR_COOP_GROUP_MASK_REGIDS
	.align		4
.L_40:
        /*0070*/ 	.byte	0x04, 0x29
        /*0072*/ 	.short	(.L_42 - .L_41)


	//   ....[0]....
.L_41:
        /*0074*/ 	.word	0xffffffff


	//   ....[1]....
        /*0078*/ 	.word	0xffffffff


	//   ....[2]....
        /*007c*/ 	.word	0xffffffff


	//   ....[3]....
        /*0080*/ 	.word	0xffffffff


	//   ....[4]....
        /*0084*/ 	.word	0xffffffff


	//   ....[5]....
        /*0088*/ 	.word	0xffffffff


	//   ....[6]....
        /*008c*/ 	.word	0xffffffff


	//   ....[7]....
        /*0090*/ 	.word	0xffffffff


	//   ....[8]....
        /*0094*/ 	.word	0xffffffff


	//   ....[9]....
        /*0098*/ 	.word	0xffffffff


	//   ....[10]....
        /*009c*/ 	.word	0xffffffff


	//   ....[11]....
        /*00a0*/ 	.word	0xffffffff


	//   ....[12]....
        /*00a4*/ 	.word	0xffffffff


	//   ....[13]....
        /*00a8*/ 	.word	0xffffffff


	//----- nvinfo : EIATTR_COOP_GROUP_INSTR_OFFSETS
	.align		4
.L_42:
        /*00ac*/ 	.byte	0x04, 0x28
        /*00ae*/ 	.short	(.L_44 - .L_43)


	//   ....[0]....
.L_43:
        /*00b0*/ 	.word	0x00000080


	//   ....[1]....
        /*00b4*/ 	.word	0x000004f0


	//   ....[2]....
        /*00b8*/ 	.word	0x00000670


	//   ....[3]....
        /*00bc*/ 	.word	0x00000810


	//   ....[4]....
        /*00c0*/ 	.word	0x00000910


	//   ....[5]....
        /*00c4*/ 	.word	0x00000a80


	//   ....[6]....
        /*00c8*/ 	.word	0x00000c20


	//   ....[7]....
        /*00cc*/ 	.word	0x00000dd0


	//   ....[8]....
        /*00d0*/ 	.word	0x00001fb0


	//   ....[9]....
        /*00d4*/ 	.word	0x00002e00


	//   ....[10]....
        /*00d8*/ 	.word	0x00003010


	//   ....[11]....
        /*00dc*/ 	.word	0x00003040


	//   ....[12]....
        /*00e0*/ 	.word	0x000039a0


	//   ....[13]....
        /*00e4*/ 	.word	0x00003bd0


	//----- nvinfo : EIATTR_VRC_CTA_INIT_COUNT
	.align		4
.L_44:
        /*00e8*/ 	.byte	0x02, 0x4a
        /*00ea*/ 	.byte	0x80
	.zero		1


	//----- nvinfo : EIATTR_SYSCALL_OFFSETS
	.align		4
        /*00ec*/ 	.byte	0x04, 0x46
        /*00ee*/ 	.short	(.L_46 - .L_45)


	//   ....[0]....
.L_45:
        /*00f0*/ 	.word	0x00005890


	//   ....[1]....
        /*00f4*/ 	.word	0x000059d0


	//   ....[2]....
        /*00f8*/ 	.word	0x00006200


	//   ....[3]....
        /*00fc*/ 	.word	0x00006f90


	//   ....[4]....
        /*0100*/ 	.word	0x00007ce0


	//   ....[5]....
        /*0104*/ 	.word	0x00008a60


	//----- nvinfo : EIATTR_MBARRIER_INSTR_OFFSETS
	.align		4
.L_46:
        /*0108*/ 	.byte	0x04, 0x39
        /*010a*/ 	.short	(.L_48 - .L_47)


	//   ....[0]....
.L_47:
        /*010c*/ 	.word	0x00000600
        /*0110*/ 	.word	0x000000ff
        /*0114*/ 	.word	0x00000000
        /*0118*/ 	.short	0x0100
        /*011a*/ 	.byte	0x04
	.zero		1


	//   ....[1]....
        /*011c*/ 	.word	0x00000610
        /*0120*/ 	.word	0x000000ff
        /*0124*/ 	.word	0x00000018
        /*0128*/ 	.short	0x0100
        /*012a*/ 	.byte	0x04
	.zero		1


	//   ....[2]....
        /*012c*/ 	.word	0x00000620
        /*0130*/ 	.word	0x000000ff
        /*0134*/ 	.word	0x00000008
        /*0138*/ 	.short	0x0100
        /*013a*/ 	.byte	0x04
	.zero		1


	//   ....[3]....
        /*013c*/ 	.word	0x00000630
        /*0140*/ 	.word	0x000000ff
        /*0144*/ 	.word	0x00000020
        /*0148*/ 	.short	0x0100
        /*014a*/ 	.byte	0x04
	.zero		1


	//   ....[4]....
        /*014c*/ 	.word	0x00000640
        /*0150*/ 	.word	0x000000ff
        /*0154*/ 	.word	0x00000010
        /*0158*/ 	.short	0x0100
        /*015a*/ 	.byte	0x04
	.zero		1


	//   ....[5]....
        /*015c*/ 	.word	0x00000650
        /*0160*/ 	.word	0x000000ff
        /*0164*/ 	.word	0x00000028
        /*0168*/ 	.short	0x0100
        /*016a*/ 	.byte	0x04
	.zero		1


	//   ....[6]....
        /*016c*/ 	.word	0x00000780
        /*0170*/ 	.word	0x000000ff
        /*0174*/ 	.word	0x00000030
        /*0178*/ 	.short	0x0100
        /*017a*/ 	.byte	0x04
	.zero		1


	//   ....[7]....
        /*017c*/ 	.word	0x00000790
        /*0180*/ 	.word	0x000000ff
        /*0184*/ 	.word	0x00000050
        /*0188*/ 	.short	0x0100
        /*018a*/ 	.byte	0x04
	.zero		1


	//   ....[8]....
        /*018c*/ 	.word	0x000007a0
        /*0190*/ 	.word	0x000000ff
        /*0194*/ 	.word	0x00000038
        /*0198*/ 	.short	0x0100
        /*019a*/ 	.byte	0x04
	.zero		1


	//   ....[9]....
        /*019c*/ 	.word	0x000007b0
        /*01a0*/ 	.word	0x000000ff
        /*01a4*/ 	.word	0x00000058
        /*01a8*/ 	.short	0x0100
        /*01aa*/ 	.byte	0x04
	.zero		1


	//   ....[10]....
        /*01ac*/ 	.word	0x000007c0
        /*01b0*/ 	.word	0x000000ff
        /*01b4*/ 	.word	0x00000040
        /*01b8*/ 	.short	0x0100
        /*01ba*/ 	.byte	0x04
	.zero		1


	//   ....[11]....
        /*01bc*/ 	.word	0x000007d0
        /*01c0*/ 	.word	0x000000ff
        /*01c4*/ 	.word	0x00000060
        /*01c8*/ 	.short	0x0100
        /*01ca*/ 	.byte	0x04
	.zero		1


	//   ....[12]....
        /*01cc*/ 	.word	0x000007e0
        /*01d0*/ 	.word	0x000000ff
        /*01d4*/ 	.word	0x00000048
        /*01d8*/ 	.short	0x0100
        /*01da*/ 	.byte	0x04
	.zero		1


	//   ....[13]....
        /*01dc*/ 	.word	0x000007f0
        /*01e0*/ 	.word	0x000000ff
        /*01e4*/ 	.word	0x00000068
        /*01e8*/ 	.short	0x0100
        /*01ea*/ 	.byte	0x04
	.zero		1


	//   ....[14]....
        /*01ec*/ 	.word	0x000008e0
        /*01f0*/ 	.word	0x000000ff
        /*01f4*/ 	.word	0x00000070
        /*01f8*/ 	.short	0x0100
        /*01fa*/ 	.byte	0x06
	.zero		1


	//   ....[15]....
        /*01fc*/ 	.word	0x000008f0
        /*0200*/ 	.word	0x000000ff
        /*0204*/ 	.word	0x00000078
        /*0208*/ 	.short	0x0100
        /*020a*/ 	.byte	0x06
	.zero		1


	//   ....[16]....
        /*020c*/ 	.word	0x00000a30
        /*0210*/ 	.word	0x000000ff
        /*0214*/ 	.word	0x00000080
        /*0218*/ 	.short	0x0100
        /*021a*/ 	.byte	0x06
	.zero		1


	//   ....[17]....
        /*021c*/ 	.word	0x00000a40
        /*0220*/ 	.word	0x000000ff
        /*0224*/ 	.word	0x00000090
        /*0228*/ 	.short	0x0100
        /*022a*/ 	.byte	0x06
	.zero		1


	//   ....[18]....
        /*022c*/ 	.word	0x00000a50
        /*0230*/ 	.word	0x000000ff
        /*0234*/ 	.word	0x00000088
        /*0238*/ 	.short	0x0100
        /*023a*/ 	.byte	0x06
	.zero		1


	//   ....[19]....
        /*023c*/ 	.word	0x00000a60
        /*0240*/ 	.word	0x000000ff
        /*0244*/ 	.word	0x00000098
        /*0248*/ 	.short	0x0100
        /*024a*/ 	.byte	0x06
	.zero		1


	//   ....[20]....
        /*024c*/ 	.word	0x00000b90
        /*0250*/ 	.word	0x000000ff
        /*0254*/ 	.word	0x000000a0
        /*0258*/ 	.short	0x0100
        /*025a*/ 	.byte	0x04
	.zero		1


	//   ....[21]....
        /*025c*/ 	.word	0x00000ba0
        /*0260*/ 	.word	0x000000ff
        /*0264*/ 	.word	0x000000c0
        /*0268*/ 	.short	0x0100
        /*026a*/ 	.byte	0x04
	.zero		1


	//   ....[22]....
        /*026c*/ 	.word	0x00000bb0
        /*0270*/ 	.word	0x000000ff
        /*0274*/ 	.word	0x000000a8
        /*0278*/ 	.short	0x0100
        /*027a*/ 	.byte	0x04
	.zero		1


	//   ....[23]....
        /*027c*/ 	.word	0x00000bc0
        /*0280*/ 	.word	0x000000ff
        /*0284*/ 	.word	0x000000c8
        /*0288*/ 	.short	0x0100
        /*028a*/ 	.byte	0x04
	.zero		1


	//   ....[24]....
        /*028c*/ 	.word	0x00000bd0
        /*0290*/ 	.word	0x000000ff
        /*0294*/ 	.word	0x000000b0
        /*0298*/ 	.short	0x0100
        /*029a*/ 	.byte	0x04
	.zero		1


	//   ....[25]....
        /*029c*/ 	.word	0x00000be0
        /*02a0*/ 	.word	0x000000ff
        /*02a4*/ 	.word	0x000000d0
        /*02a8*/ 	.short	0x0100
        /*02aa*/ 	.byte	0x04
	.zero		1


	//   ....[26]....
        /*02ac*/ 	.word	0x00000bf0
        /*02b0*/ 	.word	0x000000ff
        /*02b4*/ 	.word	0x000000b8
        /*02b8*/ 	.short	0x0100
        /*02ba*/ 	.byte	0x04
	.zero		1


	//   ....[27]....
        /*02bc*/ 	.word	0x00000c00
        /*02c0*/ 	.word	0x000000ff
        /*02c4*/ 	.word	0x000000d8
        /*02c8*/ 	.short	0x0100
        /*02ca*/ 	.byte	0x04
	.zero		1


	//   ....[28]....
        /*02cc*/ 	.word	0x00000cf0
        /*02d0*/ 	.word	0x000000ff
        /*02d4*/ 	.word	0x000000e0
        /*02d8*/ 	.short	0x0100
        /*02da*/ 	.byte	0x04
	.zero		1


	//   ....[29]....
        /*02dc*/ 	.word	0x00000d00
        /*02e0*/ 	.word	0x000000ff
        /*02e4*/ 	.word	0x000000f0
        /*02e8*/ 	.short	0x0100
        /*02ea*/ 	.byte	0x04
	.zero		1


	//   ....[30]....
        /*02ec*/ 	.word	0x00000d10
        /*02f0*/ 	.word	0x000000ff
        /*02f4*/ 	.word	0x000000e8
        /*02f8*/ 	.short	0x0100
        /*02fa*/ 	.byte	0x04
	.zero		1


	//   ....[31]....
        /*02fc*/ 	.word	0x00000d20
        /*0300*/ 	.word	0x000000ff
        /*0304*/ 	.word	0x000000f8
        /*0308*/ 	.short	0x0100
        /*030a*/ 	.byte	0x04
	.zero		1


	//   ....[32]....
        /*030c*/ 	.word	0x00001860
        /*0310*/ 	.word	0x00000000
        /*0314*/ 	.word	0x000000f0
        /*0318*/ 	.short	0x010a
        /*031a*/ 	.byte	0xff
	.zero		1


	//   ....[33]....
        /*031c*/ 	.word	0x00001880
        /*0320*/ 	.word	0x00000000
        /*0324*/ 	.word	0x000000e0
        /*0328*/ 	.short	0x0101
        /*032a*/ 	.byte	0xff
	.zero		1


	//   ....[34]....
        /*032c*/ 	.word	0x00001940
        /*0330*/ 	.word	0x000000ff
        /*0334*/ 	.word	0x00000018
        /*0338*/ 	.short	0x010a
        /*033a*/ 	.byte	0x04
	.zero		1


	//   ....[35]....
        /*033c*/ 	.word	0x000019c0
        /*0340*/ 	.word	0x000000ff
        /*0344*/ 	.word	0x00000018
        /*0348*/ 	.short	0x010a
        /*034a*/ 	.byte	0x21
	.zero		1


	//   ....[36]....
        /*034c*/ 	.word	0x00001b50
        /*0350*/ 	.word	0x000000ff
        /*0354*/ 	.word	0x00000018
        /*0358*/ 	.short	0x010a
        /*035a*/ 	.byte	0x08
	.zero		1


	//   ....[37]....
        /*035c*/ 	.word	0x00001c70
        /*0360*/ 	.word	0x000000ff
        /*0364*/ 	.word	0x00000078
        /*0368*/ 	.short	0x0101
        /*036a*/ 	.byte	0x07
	.zero		1


	//   ....[38]....
        /*036c*/ 	.word	0x00001c90
        /*0370*/ 	.word	0x000000ff
        /*0374*/ 	.word	0x00000018
        /*0378*/ 	.short	0x010a
        /*037a*/ 	.byte	0x04
	.zero		1


	//   ....[39]....
        /*037c*/ 	.word	0x00001d10
        /*0380*/ 	.word	0x000000ff
        /*0384*/ 	.word	0x00000018
        /*0388*/ 	.short	0x010a
        /*038a*/ 	.byte	0x09
	.zero		1


	//   ....[40]....
        /*038c*/ 	.word	0x00001eb0
        /*0390*/ 	.word	0x000000ff
        /*0394*/ 	.word	0x00000018
        /*0398*/ 	.short	0x010a
        /*039a*/ 	.byte	0x06
	.zero		1


	//   ....[41]....
        /*039c*/ 	.word	0x00001fe0
        /*03a0*/ 	.word	0x00000003
        /*03a4*/ 	.word	0x00000080
        /*03a8*/ 	.short	0x010a
        /*03aa*/ 	.byte	0xff
	.zero		1


	//   ....[42]....
        /*03ac*/ 	.word	0x00002130
        /*03b0*/ 	.word	0x00000000
        /*03b4*/ 	.word	0x00000000
        /*03b8*/ 	.short	0x0101
        /*03ba*/ 	.byte	0xff
	.zero		1


	//   ....[43]....
        /*03bc*/ 	.word	0x000026e0
        /*03c0*/ 	.word	0x000000ff
        /*03c4*/ 	.word	0x00000000
        /*03c8*/ 	.short	0x010a
        /*03ca*/ 	.byte	0x04
	.zero		1


	//   ....[44]....
        /*03cc*/ 	.word	0x00002770
        /*03d0*/ 	.word	0x000000ff
        /*03d4*/ 	.word	0x00000000
        /*03d8*/ 	.short	0x010a
        /*03da*/ 	.byte	0x05
	.zero		1


	//   ....[45]....
        /*03dc*/ 	.word	0x00002810
        /*03e0*/ 	.word	0x00000000
        /*03e4*/ 	.word	0x00000000
        /*03e8*/ 	.short	0x010a
        /*03ea*/ 	.byte	0xff
	.zero		1


	//   ....[46]....
        /*03ec*/ 	.word	0x00002950
        /*03f0*/ 	.word	0x00000002
        /*03f4*/ 	.word	0x000000e0
        /*03f8*/ 	.short	0x010a
        /*03fa*/ 	.byte	0xff
	.zero		1


	//   ....[47]....
        /*03fc*/ 	.word	0x000029b0
        /*0400*/ 	.word	0x00000004
        /*0404*/ 	.word	0x00000000
        /*0408*/ 	.short	0x0101
        /*040a*/ 	.byte	0xff
	.zero		1


	//   ....[48]....
        /*040c*/ 	.word	0x000029d0
        /*0410*/ 	.word	0x000000ff
        /*0414*/ 	.word	0x00000090
        /*0418*/ 	.short	0x010a
        /*041a*/ 	.byte	0x04
	.zero		1


	//   ....[49]....
        /*041c*/ 	.word	0x00002af0
        /*0420*/ 	.word	0x00000002
        /*0424*/ 	.word	0x00000080
        /*0428*/ 	.short	0x010a
        /*042a*/ 	.byte	0xff
	.zero		1


	//   ....[50]....
        /*042c*/ 	.word	0x00002c00
        /*0430*/ 	.word	0x00000002
        /*0434*/ 	.word	0x00000000
        /*0438*/ 	.short	0x0101
        /*043a*/ 	.byte	0xff
	.zero		1


	//   ....[51]....
        /*043c*/ 	.word	0x00002c90
        /*0440*/ 	.word	0x000000ff
        /*0444*/ 	.word	0x00000090
        /*0448*/ 	.short	0x0106
        /*044a*/ 	.byte	0x04
	.zero		1


	//   ....[52]....
        /*044c*/ 	.word	0x00002cb0
        /*0450*/ 	.word	0x000000ff
        /*0454*/ 	.word	0x00000090
        /*0458*/ 	.short	0x010a
        /*045a*/ 	.byte	0x04
	.zero		1


	//   ....[53]....
        /*045c*/ 	.word	0x00002d40
        /*0460*/ 	.word	0x000000ff
        /*0464*/ 	.word	0x00000090
        /*0468*/ 	.short	0x0106
        /*046a*/ 	.byte	0x07
	.zero		1


	//   ....[54]....
        /*046c*/ 	.word	0x00002d80
        /*0470*/ 	.word	0x00000000
        /*0474*/ 	.word	0x00000090
        /*0478*/ 	.short	0x010a
        /*047a*/ 	.byte	0xff
	.zero		1


	//   ....[55]....
        /*047c*/ 	.word	0x00003280
        /*0480*/ 	.word	0x00000000
        /*0484*/ 	.word	0x00000080
        /*0488*/ 	.short	0x010a
        /*048a*/ 	.byte	0xff
	.zero		1


	//   ....[56]....
        /*048c*/ 	.word	0x00003380
        /*0490*/ 	.word	0x00000003
        /*0494*/ 	.word	0x00000000
        /*0498*/ 	.short	0x0101
        /*049a*/ 	.byte	0xff
	.zero		1


	//   ....[57]....
        /*049c*/ 	.word	0x00003390
        /*04a0*/ 	.word	0x000000ff
        /*04a4*/ 	.word	0x00000000
        /*04a8*/ 	.short	0x010a
        /*04aa*/ 	.byte	0x04
	.zero		1


	//   ....[58]....
        /*04ac*/ 	.word	0x000033b0
        /*04b0*/ 	.word	0x000000ff
        /*04b4*/ 	.word	0x000000c0
        /*04b8*/ 	.short	0x010a
        /*04ba*/ 	.byte	0x13
	.zero		1


	//   ....[59]....
        /*04bc*/ 	.word	0x000034f0
        /*04c0*/ 	.word	0x000000ff
        /*04c4*/ 	.word	0x00000000
        /*04c8*/ 	.short	0x010a
        /*04ca*/ 	.byte	0x06
	.zero		1


	//   ....[60]....
        /*04cc*/ 	.word	0x000035f0
        /*04d0*/ 	.word	0x000000ff
        /*04d4*/ 	.word	0x00000000
        /*04d8*/ 	.short	0x010a
        /*04da*/ 	.byte	0x04
	.zero		1


	//   ....[61]....
        /*04dc*/ 	.word	0x000037d0
        /*04e0*/ 	.word	0x000000ff
        /*04e4*/ 	.word	0x00000000
        /*04e8*/ 	.short	0x010a
        /*04ea*/ 	.byte	0x04
	.zero		1


	//   ....[62]....
        /*04ec*/ 	.word	0x00003860
        /*04f0*/ 	.word	0x000000ff
        /*04f4*/ 	.word	0x00000000
        /*04f8*/ 	.short	0x010a
        /*04fa*/ 	.byte	0x05
	.zero		1


	//   ....[63]....
        /*04fc*/ 	.word	0x000038f0
        /*0500*/ 	.word	0x000000ff
        /*0504*/ 	.word	0x00000000
        /*0508*/ 	.short	0x010a
        /*050a*/ 	.byte	0x05
	.zero		1


	//   ....[64]....
        /*050c*/ 	.word	0x00003980
        /*0510*/ 	.word	0x000000ff
        /*0514*/ 	.word	0x00000000
        /*0518*/ 	.short	0x010a
        /*051a*/ 	.byte	0x04
	.zero		1


	//   ....[65]....
        /*051c*/ 	.word	0x00003ee0
        /*0520*/ 	.word	0x00000008
        /*0524*/ 	.word	0x00000080
        /*0528*/ 	.short	0x010a
        /*052a*/ 	.byte	0xff
	.zero		1


	//   ....[66]....
        /*052c*/ 	.word	0x00004050
        /*0530*/ 	.word	0x00000000
        /*0534*/ 	.word	0x00000000
        /*0538*/ 	.short	0x0101
        /*053a*/ 	.byte	0xff
	.zero		1


	//   ....[67]....
        /*053c*/ 	.word	0x00004530
        /*0540*/ 	.word	0x000000ff
        /*0544*/ 	.word	0x00000078
        /*0548*/ 	.short	0x010a
        /*054a*/ 	.byte	0x15
	.zero		1


	//   ....[68]....
        /*054c*/ 	.word	0x000046c0
        /*0550*/ 	.word	0x000000ff
        /*0554*/ 	.word	0x00000050
        /*0558*/ 	.short	0x010a
        /*055a*/ 	.byte	0x15
	.zero		1


	//   ....[69]....
        /*055c*/ 	.word	0x00004810
        /*0560*/ 	.word	0x000000ff
        /*0564*/ 	.word	0x00000030
        /*0568*/ 	.short	0x010b
        /*056a*/ 	.byte	0x15
	.zero		1


	//   ....[70]....
        /*056c*/ 	.word	0x00004820
        /*0570*/ 	.word	0x000000ff
        /*0574*/ 	.word	0x00000000
        /*0578*/ 	.short	0x0101
        /*057a*/ 	.byte	0x32
	.zero		1


	//   ....[71]....
        /*057c*/ 	.word	0x00004830
        /*0580*/ 	.word	0x000000ff
        /*0584*/ 	.word	0x00000058
        /*0588*/ 	.short	0x010a
        /*058a*/ 	.byte	0x15
	.zero		1


	//   ....[72]....
        /*058c*/ 	.word	0x00004980
        /*0590*/ 	.word	0x000000ff
        /*0594*/ 	.word	0x00000038
        /*0598*/ 	.short	0x010b
        /*059a*/ 	.byte	0x15
	.zero		1


	//   ....[73]....
        /*059c*/ 	.word	0x00004990
        /*05a0*/ 	.word	0x000000ff
        /*05a4*/ 	.word	0x00000000
        /*05a8*/ 	.short	0x0101
        /*05aa*/ 	.byte	0x31
	.zero		1


	//   ....[74]....
        /*05ac*/ 	.word	0x000049a0
        /*05b0*/ 	.word	0x000000ff
        /*05b4*/ 	.word	0x00000060
        /*05b8*/ 	.short	0x010a
        /*05ba*/ 	.byte	0x15
	.zero		1


	//   ....[75]....
        /*05bc*/ 	.word	0x00004b00
        /*05c0*/ 	.word	0x000000ff
        /*05c4*/ 	.word	0x00000040
        /*05c8*/ 	.short	0x010b
        /*05ca*/ 	.byte	0x15
	.zero		1


	//   ....[76]....
        /*05cc*/ 	.word	0x00004b10
        /*05d0*/ 	.word	0x000000ff
        /*05d4*/ 	.word	0x00000000
        /*05d8*/ 	.short	0x0101
        /*05da*/ 	.byte	0x30
	.zero		1


	//   ....[77]....
        /*05dc*/ 	.word	0x00004b20
        /*05e0*/ 	.word	0x000000ff
        /*05e4*/ 	.word	0x00000068
        /*05e8*/ 	.short	0x010a
        /*05ea*/ 	.byte	0x15
	.zero		1


	//   ....[78]....
        /*05ec*/ 	.word	0x00004d10
        /*05f0*/ 	.word	0x000000ff
        /*05f4*/ 	.word	0x00000048
        /*05f8*/ 	.short	0x010b
        /*05fa*/ 	.byte	0x15
	.zero		1


	//   ....[79]....
        /*05fc*/ 	.word	0x00004d20
        /*0600*/ 	.word	0x000000ff
        /*0604*/ 	.word	0x00000000
        /*0608*/ 	.short	0x0101
        /*060a*/ 	.byte	0x2b
	.zero		1


	//   ....[80]....
        /*060c*/ 	.word	0x00004d50
        /*0610*/ 	.word	0x000000ff
        /*0614*/ 	.word	0x00000050
        /*0618*/ 	.short	0x010a
        /*061a*/ 	.byte	0x15
	.zero		1


	//   ....[81]....
        /*061c*/ 	.word	0x00004d70
        /*0620*/ 	.word	0x000000ff
        /*0624*/ 	.word	0x00000058
        /*0628*/ 	.short	0x010a
        /*062a*/ 	.byte	0x15
	.zero		1


	//   ....[82]....
        /*062c*/ 	.word	0x00004d90
        /*0630*/ 	.word	0x000000ff
        /*0634*/ 	.word	0x00000060
        /*0638*/ 	.short	0x010a
        /*063a*/ 	.byte	0x15
	.zero		1


	//   ....[83]....
        /*063c*/ 	.word	0x00004dd0
        /*0640*/ 	.word	0x00000000
        /*0644*/ 	.word	0x00000068
        /*0648*/ 	.short	0x010a
        /*064a*/ 	.byte	0xff
	.zero		1


	//   ....[84]....
        /*064c*/ 	.word	0x00005120
        /*0650*/ 	.word	0x00000003
        /*0654*/ 	.word	0x00000080
        /*0658*/ 	.short	0x010a
        /*065a*/ 	.byte	0xff
	.zero		1


	//   ....[85]....
        /*065c*/ 	.word	0x000052a0
        /*0660*/ 	.word	0x00000000
        /*0664*/ 	.word	0x00000000
        /*0668*/ 	.short	0x0101
        /*066a*/ 	.byte	0xff
	.zero		1


	//   ....[86]....
        /*066c*/ 	.word	0x00005df0
        /*0670*/ 	.word	0x00000002
        /*0674*/ 	.word	0x00000030
        /*0678*/ 	.short	0x010a
        /*067a*/ 	.byte	0xff
	.zero		1


	//   ....[87]....
        /*067c*/ 	.word	0x00005e60
        /*0680*/ 	.word	0x00000047
        /*0684*/ 	.word	0x000000a0
        /*0688*/ 	.short	0x010a
        /*068a*/ 	.byte	0xff
	.zero		1


	//   ....[88]....
        /*068c*/ 	.word	0x00005f50
        /*0690*/ 	.word	0x00000002
        /*0694*/ 	.word	0x00000030
        /*0698*/ 	.short	0x010a
        /*069a*/ 	.byte	0xff
	.zero		1


	//   ....[89]....
        /*069c*/ 	.word	0x00006060
        /*06a0*/ 	.word	0x00000000
        /*06a4*/ 	.word	0x00000000
        /*06a8*/ 	.short	0x0101
        /*06aa*/ 	.byte	0xff
	.zero		1


	//   ....[90]....
        /*06ac*/ 	.word	0x000060e0
        /*06b0*/ 	.word	0x00000047
        /*06b4*/ 	.word	0x000000a0
        /*06b8*/ 	.short	0x010a
        /*06ba*/ 	.byte	0xff
	.zero		1


	//   ....[91]....
        /*06bc*/ 	.word	0x00006c30
        /*06c0*/ 	.word	0x00000070
        /*06c4*/ 	.word	0x00000030
        /*06c8*/ 	.short	0x010a
        /*06ca*/ 	.byte	0xff
	.zero		1


	//   ....[92]....
        /*06cc*/ 	.word	0x00006d00
        /*06d0*/ 	.word	0x00000070
        /*06d4*/ 	.word	0x00000030
        /*06d8*/ 	.short	0x010a
        /*06da*/ 	.byte	0xff
	.zero		1


	//   ....[93]....
        /*06dc*/ 	.word	0x00006e10
        /*06e0*/ 	.word	0x00000000
        /*06e4*/ 	.word	0x00000000
        /*06e8*/ 	.short	0x0101
        /*06ea*/ 	.byte	0xff
	.zero		1


	//   ....[94]....
        /*06ec*/ 	.word	0x00007980
        /*06f0*/ 	.word	0x00000070
        /*06f4*/ 	.word	0x00000030
        /*06f8*/ 	.short	0x010a
        /*06fa*/ 	.byte	0xff
	.zero		1


	//   ....[95]....
        /*06fc*/ 	.word	0x00007a50
        /*0700*/ 	.word	0x00000070
        /*0704*/ 	.word	0x00000030
        /*0708*/ 	.short	0x010a
        /*070a*/ 	.byte	0xff
	.zero		1


	//   ....[96]....
        /*070c*/ 	.word	0x00007b60
        /*0710*/ 	.word	0x00000000
        /*0714*/ 	.word	0x00000000
        /*0718*/ 	.short	0x0101
        /*071a*/ 	.byte	0xff
	.zero		1


	//   ....[97]....
        /*071c*/ 	.word	0x00008700
        /*0720*/ 	.word	0x00000066
        /*0724*/ 	.word	0x00000030
        /*0728*/ 	.short	0x010a
        /*072a*/ 	.byte	0xff
	.zero		1


	//   ....[98]....
        /*072c*/ 	.word	0x000087d0
        /*0730*/ 	.word	0x00000066
        /*0734*/ 	.word	0x00000030
        /*0738*/ 	.short	0x010a
        /*073a*/ 	.byte	0xff
	.zero		1


	//   ....[99]....
        /*073c*/ 	.word	0x000088e0
        /*0740*/ 	.word	0x00000000
        /*0744*/ 	.word	0x00000000
        /*0748*/ 	.short	0x0101
        /*074a*/ 	.byte	0xff
	.zero		1


	//   ....[100]....
        /*074c*/ 	.word	0x00008d70
        /*0750*/ 	.word	0x000000ff
        /*0754*/ 	.word	0x00000000
        /*0758*/ 	.short	0x0101
        /*075a*/ 	.byte	0x04
	.zero		1


	//   ....[101]....
        /*075c*/ 	.word	0x00009580
        /*0760*/ 	.word	0x00000000
        /*0764*/ 	.word	0x000000f0
        /*0768*/ 	.short	0x010a
        /*076a*/ 	.byte	0xff
	.zero		1


	//   ....[102]....
        /*076c*/ 	.word	0x000095e0
        /*0770*/ 	.word	0x00000000
        /*0774*/ 	.word	0x00000018
        /*0778*/ 	.short	0x010a
        /*077a*/ 	.byte	0xff
	.zero		1


	//   ....[103]....
        /*077c*/ 	.word	0x00009640
        /*0780*/ 	.word	0x00000000
        /*0784*/ 	.word	0x00000018
        /*0788*/ 	.short	0x010a
        /*078a*/ 	.byte	0xff
	.zero		1


	//   ....[104]....
        /*078c*/ 	.word	0x00009690
        /*0790*/ 	.word	0x00000003
        /*0794*/ 	.word	0x00000080
        /*0798*/ 	.short	0x010a
        /*079a*/ 	.byte	0xff
	.zero		1


	//   ....[105]....
        /*079c*/ 	.word	0x000096f0
        /*07a0*/ 	.word	0x00000000
        /*07a4*/ 	.word	0x00000000
        /*07a8*/ 	.short	0x010a
        /*07aa*/ 	.byte	0xff
	.zero		1


	//   ....[106]....
        /*07ac*/ 	.word	0x00009750
        /*07b0*/ 	.word	0x00000000
        /*07b4*/ 	.word	0x00000000
        /*07b8*/ 	.short	0x010a
        /*07ba*/ 	.byte	0xff
	.zero		1


	//   ....[107]....
        /*07bc*/ 	.word	0x000097a0
        /*07c0*/ 	.word	0x00000002
        /*07c4*/ 	.word	0x000000e0
        /*07c8*/ 	.short	0x010a
        /*07ca*/ 	.byte	0xff
	.zero		1


	//   ....[108]....
        /*07cc*/ 	.word	0x00009800
        /*07d0*/ 	.word	0x00000002
        /*07d4*/ 	.word	0x00000090
        /*07d8*/ 	.short	0x010a
        /*07da*/ 	.byte	0xff
	.zero		1


	//   ....[109]....
        /*07dc*/ 	.word	0x00009850
        /*07e0*/ 	.word	0x00000002
        /*07e4*/ 	.word	0x00000080
        /*07e8*/ 	.short	0x010a
        /*07ea*/ 	.byte	0xff
	.zero		1


	//   ....[110]....
        /*07ec*/ 	.word	0x000098b0
        /*07f0*/ 	.word	0x00000000
        /*07f4*/ 	.word	0x00000090
        /*07f8*/ 	.short	0x010a
        /*07fa*/ 	.byte	0xff
	.zero		1


	//   ....[111]....
        /*07fc*/ 	.word	0x00009900
        /*0800*/ 	.word	0x00000000
        /*0804*/ 	.word	0x00000080
        /*0808*/ 	.short	0x010a
        /*080a*/ 	.byte	0xff
	.zero		1


	//   ....[112]....
        /*080c*/ 	.word	0x00009960
        /*0810*/ 	.word	0x00000003
        /*0814*/ 	.word	0x000000c0
        /*0818*/ 	.short	0x010a
        /*081a*/ 	.byte	0xff
	.zero		1


	//   ....[113]....
        /*081c*/ 	.word	0x000099c0
        /*0820*/ 	.word	0x00000000
        /*0824*/ 	.word	0x00000000
        /*0828*/ 	.short	0x010a
        /*082a*/ 	.byte	0xff
	.zero		1


	//   ....[114]....
        /*082c*/ 	.word	0x00009a20
        /*0830*/ 	.word	0x00000000
        /*0834*/ 	.word	0x00000000
        /*0838*/ 	.short	0x010a
        /*083a*/ 	.byte	0xff
	.zero		1


	//   ....[115]....
        /*083c*/ 	.word	0x00009a80
        /*0840*/ 	.word	0x00000000
        /*0844*/ 	.word	0x00000000
        /*0848*/ 	.short	0x010a
        /*084a*/ 	.byte	0xff
	.zero		1


	//   ....[116]....
        /*084c*/ 	.word	0x00009ae0
        /*0850*/ 	.word	0x00000000
        /*0854*/ 	.word	0x00000000
        /*0858*/ 	.short	0x010a
        /*085a*/ 	.byte	0xff
	.zero		1


	//   ....[117]....
        /*085c*/ 	.word	0x00009b40
        /*0860*/ 	.word	0x00000000
        /*0864*/ 	.word	0x00000000
        /*0868*/ 	.short	0x010a
        /*086a*/ 	.byte	0xff
	.zero		1


	//   ....[118]....
        /*086c*/ 	.word	0x00009b90
        /*0870*/ 	.word	0x00000008
        /*0874*/ 	.word	0x00000080
        /*0878*/ 	.short	0x010a
        /*087a*/ 	.byte	0xff
	.zero		1


	//   ....[119]....
        /*087c*/ 	.word	0x00009bf0
        /*0880*/ 	.word	0x00000000
        /*0884*/ 	.word	0x00000078
        /*0888*/ 	.short	0x010a
        /*088a*/ 	.byte	0xff
	.zero		1


	//   ....[120]....
        /*088c*/ 	.word	0x00009c50
        /*0890*/ 	.word	0x00000005
        /*0894*/ 	.word	0x00000050
        /*0898*/ 	.short	0x010a
        /*089a*/ 	.byte	0xff
	.zero		1


	//   ....[121]....
        /*089c*/ 	.word	0x00009cb0
        /*08a0*/ 	.word	0x00000005
        /*08a4*/ 	.word	0x00000058
        /*08a8*/ 	.short	0x010a
        /*08aa*/ 	.byte	0xff
	.zero		1


	//   ....[122]....
        /*08ac*/ 	.word	0x00009d10
        /*08b0*/ 	.word	0x00000005
        /*08b4*/ 	.word	0x00000060
        /*08b8*/ 	.short	0x010a
        /*08ba*/ 	.byte	0xff
	.zero		1


	//   ....[123]....
        /*08bc*/ 	.word	0x00009d70
        /*08c0*/ 	.word	0x00000005
        /*08c4*/ 	.word	0x00000068
        /*08c8*/ 	.short	0x010a
        /*08ca*/ 	.byte	0xff
	.zero		1


	//   ....[124]....
        /*08cc*/ 	.word	0x00009dd0
        /*08d0*/ 	.word	0x00000000
        /*08d4*/ 	.word	0x00000050
        /*08d8*/ 	.short	0x010a
        /*08da*/ 	.byte	0xff
	.zero		1


	//   ....[125]....
        /*08dc*/ 	.word	0x00009e30
        /*08e0*/ 	.word	0x00000000
        /*08e4*/ 	.word	0x00000058
        /*08e8*/ 	.short	0x010a
        /*08ea*/ 	.byte	0xff
	.zero		1


	//   ....[126]....
        /*08ec*/ 	.word	0x00009e90
        /*08f0*/ 	.word	0x00000000
        /*08f4*/ 	.word	0x00000060
        /*08f8*/ 	.short	0x010a
        /*08fa*/ 	.byte	0xff
	.zero		1


	//   ....[127]....
        /*08fc*/ 	.word	0x00009ee0
        /*0900*/ 	.word	0x00000003
        /*0904*/ 	.word	0x00000080
        /*0908*/ 	.short	0x010a
        /*090a*/ 	.byte	0xff
	.zero		1


	//   ....[128]....
        /*090c*/ 	.word	0x00009f30
        /*0910*/ 	.word	0x00000002
        /*0914*/ 	.word	0x00000030
        /*0918*/ 	.short	0x010a
        /*091a*/ 	.byte	0xff
	.zero		1


	//   ....[129]....
        /*091c*/ 	.word	0x00009f80
        /*0920*/ 	.word	0x00000047
        /*0924*/ 	.word	0x000000a0
        /*0928*/ 	.short	0x010a
        /*092a*/ 	.byte	0xff
	.zero		1


	//   ....[130]....
        /*092c*/ 	.word	0x00009fd0
        /*0930*/ 	.word	0x00000070
        /*0934*/ 	.word	0x00000030
        /*0938*/ 	.short	0x010a
        /*093a*/ 	.byte	0xff
	.zero		1


	//   ....[131]....
        /*093c*/ 	.word	0x0000a020
        /*0940*/ 	.word	0x00000070
        /*0944*/ 	.word	0x00000030
        /*0948*/ 	.short	0x010a
        /*094a*/ 	.byte	0xff
	.zero		1


	//   ....[132]....
        /*094c*/ 	.word	0x0000a070
        /*0950*/ 	.word	0x00000066
        /*0954*/ 	.word	0x00000030
        /*0958*/ 	.short	0x010a
        /*095a*/ 	.byte	0xff
	.zero		1


	//----- nvinfo : EIATTR_NUM_MBARRIERS
	.align		4
.L_48:
        /*095c*/ 	.byte	0x03, 0x38
        /*095e*/ 	.short	0x0020


	//----- nvinfo : EIATTR_EXIT_INSTR_OFFSETS
	.align		4
        /*0960*/ 	.byte	0x04, 0x1c
        /*0962*/ 	.short	(.L_50 - .L_49)


	//   ....[0]....
.L_49:
        /*0964*/ 	.word	0x00002840


	//   ....[1]....
        /*0968*/ 	.word	0x00002d50


	//   ....[2]....
        /*096c*/ 	.word	0x00002db0


	//   ....[3]....
        /*0970*/ 	.word	0x00003be0


	//   ....[4]....
        /*0974*/ 	.word	0x00004e00


	//   ....[5]....
        /*0978*/ 	.word	0x00004e40


	//   ....[6]....
        /*097c*/ 	.word	0x00009570


	//----- nvinfo : EIATTR_MAX_THREADS
	.align		4
.L_50:
        /*0980*/ 	.byte	0x04, 0x05
        /*0982*/ 	.short	(.L_52 - .L_51)
.L_51:
        /*0984*/ 	.word	0x00000100
        /*0988*/ 	.word	0x00000001
        /*098c*/ 	.word	0x00000001


	//----- nvinfo : EIATTR_CRS_STACK_SIZE
	.align		4
.L_52:
        /*0990*/ 	.byte	0x04, 0x1e
        /*0992*/ 	.short	(.L_54 - .L_53)
.L_53:
        /*0994*/ 	.word	0x00000000


	//----- nvinfo : EIATTR_CBANK_PARAM_SIZE
	.align		4
.L_54:
        /*0998*/ 	.byte	0x03, 0x19
        /*099a*/ 	.short	0x0800


	//----- nvinfo : EIATTR_PARAM_CBANK
	.align		4
        /*099c*/ 	.byte	0x04, 0x0a
        /*099e*/ 	.short	(.L_56 - .L_55)
	.align		4
.L_55:
        /*09a0*/ 	.word	index@(.nv.constant0._ZN7cutlass13device_kernelINS_4gemm6kernel13GemmUniversalIN4cute5tupleIJiiiiEEENS1_10collective13CollectiveMmaINS1_35MainloopSm100TmaUmmaWarpSpecializedILi3ELi2ELi4ENS5_IJNS4_1CILi2EEENSA_ILi1EEESC_EEEEENS5_IJNSA_ILi64EEENSA_ILi256EEENSA_ILi32EEEEEENS_12float_e4m3_tENS5_IJlSC_lEEESJ_SK_NS4_8TiledMMAINS4_8MMA_AtomIJNS4_10MMA_TraitsINS4_19SM100_MMA_F8F6F4_SSEJSJ_SJ_fSF_SG_NS4_17integral_constantINS4_4UMMA5MajorELSR_0EEESS_NSP_INSQ_7ScaleInELST_0EEESU_EEEEEENS4_6LayoutINS5_IJSC_SC_SC_EEENS5_IJNSA_ILi0EEESZ_SZ_EEEEENS5_IJNS4_10UnderscoreES12_S12_EEEEENS4_13SM90_TMA_LOADENS4_14ComposedLayoutINS4_7SwizzleILi1ELi4ELi3EEENS4_18smem_ptr_flag_bitsILi8EEENSX_INS5_IJNSA_ILi8EEESH_EEENS5_IJSH_SC_EEEEEEEvNS4_8identityENS4_23SM90_TMA_LOAD_MULTICASTES1F_vS1G_EENS_8epilogue10collective18CollectiveEpilogueINS1J_23Sm100TmaWarpSpecializedILi4ELi2ELi32ELb0ELb0EEEJSI_NS5_IJNSX_ISF_SC_EES1O_EEESJ_SK_SJ_SK_NS1J_6fusion15FusionCallbacksIS1N_NS1Q_17LinearCombinationISJ_fSJ_fLNS_15FloatRoundStyleE2EEESI_S1P_JEEENS4_5SM1004TMEM4LOAD26SM100_TMEM_LOAD_16dp32b32xES15_NS16_INS17_ILi2ELi4ELi3EEES1A_NSX_INS5_IJS1B_SF_EEENS5_IJSF_SC_EEEEEEENS4_39AutoVectorizingCopyWithAssumedAlignmentILi128EEENS4_14SM90_TMA_STOREES24_S26_S26_EEEvvEEEEvNT_6ParamsE)
        /*09a4*/ 	.short	0x0380
        /*09a6*/ 	.short	0x0800


	//----- nvinfo : EIATTR_SW_WAR
	.align		4
.L_56:
        /*09a8*/ 	.byte	0x04, 0x36
        /*09aa*/ 	.short	(.L_58 - .L_57)
.L_57:
        /*09ac*/ 	.word	0x00000008
.L_58:


//--------------------- .nv.callgraph             --------------------------
	.section	.nv.callgraph,"",@"SHT_CUDA_CALLGRAPH"
	.align	4
	.sectionentsize	8
	.align		4
        /*0000*/ 	.word	0x00000000
	.align		4
        /*0004*/ 	.word	0xffffffff
	.align		4
        /*0008*/ 	.word	index@(_ZN7cutlass13device_kernelINS_4gemm6kernel13GemmUniversalIN4cute5tupleIJiiiiEEENS1_10collective13CollectiveMmaINS1_35MainloopSm100TmaUmmaWarpSpecializedILi3ELi2ELi4ENS5_IJNS4_1CILi2EEENSA_ILi1EEESC_EEEEENS5_IJNSA_ILi64EEENSA_ILi256EEENSA_ILi32EEEEEENS_12float_e4m3_tENS5_IJlSC_lEEESJ_SK_NS4_8TiledMMAINS4_8MMA_AtomIJNS4_10MMA_TraitsINS4_19SM100_MMA_F8F6F4_SSEJSJ_SJ_fSF_SG_NS4_17integral_constantINS4_4UMMA5MajorELSR_0EEESS_NSP_INSQ_7ScaleInELST_0EEESU_EEEEEENS4_6LayoutINS5_IJSC_SC_SC_EEENS5_IJNSA_ILi0EEESZ_SZ_EEEEENS5_IJNS4_10UnderscoreES12_S12_EEEEENS4_13SM90_TMA_LOADENS4_14ComposedLayoutINS4_7SwizzleILi1ELi4ELi3EEENS4_18smem_ptr_flag_bitsILi8EEENSX_INS5_IJNSA_ILi8EEESH_EEENS5_IJSH_SC_EEEEEEEvNS4_8identityENS4_23SM90_TMA_LOAD_MULTICASTES1F_vS1G_EENS_8epilogue10collective18CollectiveEpilogueINS1J_23Sm100TmaWarpSpecializedILi4ELi2ELi32ELb0ELb0EEEJSI_NS5_IJNSX_ISF_SC_EES1O_EEESJ_SK_SJ_SK_NS1J_6fusion15FusionCallbacksIS1N_NS1Q_17LinearCombinationISJ_fSJ_fLNS_15FloatRoundStyleE2EEESI_S1P_JEEENS4_5SM1004TMEM4LOAD26SM100_TMEM_LOAD_16dp32b32xES15_NS16_INS17_ILi2ELi4ELi3EEES1A_NSX_INS5_IJS1B_SF_EEENS5_IJSF_SC_EEEEEEENS4_39AutoVectorizingCopyWithAssumedAlignmentILi128EEENS4_14SM90_TMA_STOREES24_S26_S26_EEEvvEEEEvNT_6ParamsE)
	.align		4
        /*000c*/ 	.word	index@(__assertfail)
	.align		4
        /*0010*/ 	.word	0x00000000
	.align		4
        /*0014*/ 	.word	0xfffffffe
	.align		4
        /*0018*/ 	.word	0x00000000
	.align		4
        /*001c*/ 	.word	0xfffffffd
	.align		4
        /*0020*/ 	.word	0x00000000
	.align		4
        /*0024*/ 	.word	0xfffffffc


//--------------------- .nv.constant4             --------------------------
	.section	.nv.constant4,"a",@progbits
	.align	8
	.align		8
.nv.constant4:
        /*0000*/ 	.dword	__assertfail
	.align		8
        /*0008*/ 	.dword	__unnamed_1
	.align		8
        /*0010*/ 	.dword	__unnamed_2
	.align		8
        /*0018*/ 	.dword	__unnamed_3
	.align		8
        /*0020*/ 	.dword	_ZN39_INTERNAL_43be21de_4_k_cu_2a14e645_79114cuda3std3__45__cpo5beginE
	.align		8
        /*0028*/ 	.dword	_ZN39_INTERNAL_43be21de_4_k_cu_2a14e645_79114cuda3std3__45__cpo3endE
	.align		8
        /*0030*/ 	.dword	_ZN39_INTERNAL_43be21de_4_k_cu_2a14e645_79114cuda3std3__45__cpo6cbeginE
	.align		8
        /*0038*/ 	.dword	_ZN39_INTERNAL_43be21de_4_k_cu_2a14e645_79114cuda3std3__45__cpo4cendE
	.align		8
        /*0040*/ 	.dword	_ZN39_INTERNAL_43be21de_4_k_cu_2a14e645_79114cuda3std3__441_GLOBAL__N__43be21de_4_k_cu_2a14e645_79116ignoreE
	.align		8
        /*0048*/ 	.dword	_ZN39_INTERNAL_43be21de_4_k_cu_2a14e645_79114cuda3std3__419piecewise_constructE
	.align		8
        /*0050*/ 	.dword	_ZN39_INTERNAL_43be21de_4_k_cu_2a14e645_79114cuda3std3__48in_placeE
	.align		8
        /*0058*/ 	.dword	_ZN39_INTERNAL_43be21de_4_k_cu_2a14e645_79114cuda3std6ranges3__45__cpo4swapE
	.align		8
        /*0060*/ 	.dword	_ZN39_INTERNAL_43be21de_4_k_cu_2a14e645_79114cuda3std6ranges3__45__cpo9iter_moveE
	.align		8
        /*0068*/ 	.dword	_ZN39_INTERNAL_43be21de_4_k_cu_2a14e645_79114cute7productE
	.align		8
        /*0070*/ 	.dword	_ZN39_INTERNAL_43be21de_4_k_cu_2a14e645_79114cute1_E
	.align		8
        /*0078*/ 	.dword	$str$25
	.align		8
        /*0080*/ 	.dword	$str$26
	.align		8
        /*0088*/ 	.dword	$str$27
	.align		8
        /*0090*/ 	.dword	$str$28


//--------------------- .text._ZN7cutlass13device_kernelINS_4gemm6kernel13GemmUniversalIN4cute5tupleIJiiiiEEENS1_10collective13CollectiveMmaINS1_35MainloopSm100TmaUmmaWarpSpecializedILi3ELi2ELi4ENS5_IJNS4_1CILi2EEENSA_ILi1EEESC_EEEEENS5_IJNSA_ILi64EEENSA_ILi256EEENSA_ILi32EEEEEENS_12float_e4m3_tENS5_IJlSC_lEEESJ_SK_NS4_8TiledMMAINS4_8MMA_AtomIJNS4_10MMA_TraitsINS4_19SM100_MMA_F8F6F4_SSEJSJ_SJ_fSF_SG_NS4_17integral_constantINS4_4UMMA5MajorELSR_0EEESS_NSP_INSQ_7ScaleInELST_0EEESU_EEEEEENS4_6LayoutINS5_IJSC_SC_SC_EEENS5_IJNSA_ILi0EEESZ_SZ_EEEEENS5_IJNS4_10UnderscoreES12_S12_EEEEENS4_13SM90_TMA_LOADENS4_14ComposedLayoutINS4_7SwizzleILi1ELi4ELi3EEENS4_18smem_ptr_flag_bitsILi8EEENSX_INS5_IJNSA_ILi8EEESH_EEENS5_IJSH_SC_EEEEEEEvNS4_8identityENS4_23SM90_TMA_LOAD_MULTICASTES1F_vS1G_EENS_8epilogue10collective18CollectiveEpilogueINS1J_23Sm100TmaWarpSpecializedILi4ELi2ELi32ELb0ELb0EEEJSI_NS5_IJNSX_ISF_SC_EES1O_EEESJ_SK_SJ_SK_NS1J_6fusion15FusionCallbacksIS1N_NS1Q_17LinearCombinationISJ_fSJ_fLNS_15FloatRoundStyleE2EEESI_S1P_JEEENS4_5SM1004TMEM4LOAD26SM100_TMEM_LOAD_16dp32b32xES15_NS16_INS17_ILi2ELi4ELi3EEES1A_NSX_INS5_IJS1B_SF_EEENS5_IJSF_SC_EEEEEEENS4_39AutoVectorizingCopyWithAssumedAlignmentILi128EEENS4_14SM90_TMA_STOREES24_S26_S26_EEEvvEEEEvNT_6ParamsE --------------------------
	.section	.text._ZN7cutlass13device_kernelINS_4gemm6kernel13GemmUniversalIN4cute5tupleIJiiiiEEENS1_10collective13CollectiveMmaINS1_35MainloopSm100TmaUmmaWarpSpecializedILi3ELi2ELi4ENS5_IJNS4_1CILi2EEENSA_ILi1EEESC_EEEEENS5_IJNSA_ILi64EEENSA_ILi256EEENSA_ILi32EEEEEENS_12float_e4m3_tENS5_IJlSC_lEEESJ_SK_NS4_8TiledMMAINS4_8MMA_AtomIJNS4_10MMA_TraitsINS4_19SM100_MMA_F8F6F4_SSEJSJ_SJ_fSF_SG_NS4_17integral_constantINS4_4UMMA5MajorELSR_0EEESS_NSP_INSQ_7ScaleInELST_0EEESU_EEEEEENS4_6LayoutINS5_IJSC_SC_SC_EEENS5_IJNSA_ILi0EEESZ_SZ_EEEEENS5_IJNS4_10UnderscoreES12_S12_EEEEENS4_13SM90_TMA_LOADENS4_14ComposedLayoutINS4_7SwizzleILi1ELi4ELi3EEENS4_18smem_ptr_flag_bitsILi8EEENSX_INS5_IJNSA_ILi8EEESH_EEENS5_IJSH_SC_EEEEEEEvNS4_8identityENS4_23SM90_TMA_LOAD_MULTICASTES1F_vS1G_EENS_8epilogue10collective18CollectiveEpilogueINS1J_23Sm100TmaWarpSpecializedILi4ELi2ELi32ELb0ELb0EEEJSI_NS5_IJNSX_ISF_SC_EES1O_EEESJ_SK_SJ_SK_NS1J_6fusion15FusionCallbacksIS1N_NS1Q_17LinearCombinationISJ_fSJ_fLNS_15FloatRoundStyleE2EEESI_S1P_JEEENS4_5SM1004TMEM4LOAD26SM100_TMEM_LOAD_16dp32b32xES15_NS16_INS17_ILi2ELi4ELi3EEES1A_NSX_INS5_IJS1B_SF_EEENS5_IJSF_SC_EEEEEEENS4_39AutoVectorizingCopyWithAssumedAlignmentILi128EEENS4_14SM90_TMA_STOREES24_S26_S26_EEEvvEEEEvNT_6ParamsE,"ax",@progbits
	.align	128
.text._ZN7cutlass13device_kernelINS_4gemm6kernel13GemmUniversalIN4cute5tupleIJiiiiEEENS1_10collective13CollectiveMmaINS1_35MainloopSm100TmaUmmaWarpSpecializedILi3ELi2ELi4ENS5_IJNS4_1CILi2EEENSA_ILi1EEESC_EEEEENS5_IJNSA_ILi64EEENSA_ILi256EEENSA_ILi32EEEEEENS_12float_e4m3_tENS5_IJlSC_lEEESJ_SK_NS4_8TiledMMAINS4_8MMA_AtomIJNS4_10MMA_TraitsINS4_19SM100_MMA_F8F6F4_SSEJSJ_SJ_fSF_SG_NS4_17integral_constantINS4_4UMMA5MajorELSR_0EEESS_NSP_INSQ_7ScaleInELST_0EEESU_EEEEEENS4_6LayoutINS5_IJSC_SC_SC_EEENS5_IJNSA_ILi0EEESZ_SZ_EEEEENS5_IJNS4_10UnderscoreES12_S12_EEEEENS4_13SM90_TMA_LOADENS4_14ComposedLayoutINS4_7SwizzleILi1ELi4ELi3EEENS4_18smem_ptr_flag_bitsILi8EEENSX_INS5_IJNSA_ILi8EEESH_EEENS5_IJSH_SC_EEEEEEEvNS4_8identityENS4_23SM90_TMA_LOAD_MULTICASTES1F_vS1G_EENS_8epilogue10collective18CollectiveEpilogueINS1J_23Sm100TmaWarpSpecializedILi4ELi2ELi32ELb0ELb0EEEJSI_NS5_IJNSX_ISF_SC_EES1O_EEESJ_SK_SJ_SK_NS1J_6fusion15FusionCallbacksIS1N_NS1Q_17LinearCombinationISJ_fSJ_fLNS_15FloatRoundStyleE2EEESI_S1P_JEEENS4_5SM1004TMEM4LOAD26SM100_TMEM_LOAD_16dp32b32xES15_NS16_INS17_ILi2ELi4ELi3EEES1A_NSX_INS5_IJS1B_SF_EEENS5_IJSF_SC_EEEEEEENS4_39AutoVectorizingCopyWithAssumedAlignmentILi128EEENS4_14SM90_TMA_STOREES24_S26_S26_EEEvvEEEEvNT_6ParamsE:
        .type           _ZN7cutlass13device_kernelINS_4gemm6kernel13GemmUniversalIN4cute5tupleIJiiiiEEENS1_10collective13CollectiveMmaINS1_35MainloopSm100TmaUmmaWarpSpecializedILi3ELi2ELi4ENS5_IJNS4_1CILi2EEENSA_ILi1EEESC_EEEEENS5_IJNSA_ILi64EEENSA_ILi256EEENSA_ILi32EEEEEENS_12float_e4m3_tENS5_IJlSC_lEEESJ_SK_NS4_8TiledMMAINS4_8MMA_AtomIJNS4_10MMA_TraitsINS4_19SM100_MMA_F8F6F4_SSEJSJ_SJ_fSF_SG_NS4_17integral_constantINS4_4UMMA5MajorELSR_0EEESS_NSP_INSQ_7ScaleInELST_0EEESU_EEEEEENS4_6LayoutINS5_IJSC_SC_SC_EEENS5_IJNSA_ILi0EEESZ_SZ_EEEEENS5_IJNS4_10UnderscoreES12_S12_EEEEENS4_13SM90_TMA_LOADENS4_14ComposedLayoutINS4_7SwizzleILi1ELi4ELi3EEENS4_18smem_ptr_flag_bitsILi8EEENSX_INS5_IJNSA_ILi8EEESH_EEENS5_IJSH_SC_EEEEEEEvNS4_8identityENS4_23SM90_TMA_LOAD_MULTICASTES1F_vS1G_EENS_8epilogue10collective18CollectiveEpilogueINS1J_23Sm100TmaWarpSpecializedILi4ELi2ELi32ELb0ELb0EEEJSI_NS5_IJNSX_ISF_SC_EES1O_EEESJ_SK_SJ_SK_NS1J_6fusion15FusionCallbacksIS1N_NS1Q_17LinearCombinationISJ_fSJ_fLNS_15FloatRoundStyleE2EEESI_S1P_JEEENS4_5SM1004TMEM4LOAD26SM100_TMEM_LOAD_16dp32b32xES15_NS16_INS17_ILi2ELi4ELi3EEES1A_NSX_INS5_IJS1B_SF_EEENS5_IJSF_SC_EEEEEEENS4_39AutoVectorizingCopyWithAssumedAlignmentILi128EEENS4_14SM90_TMA_STOREES24_S26_S26_EEEvvEEEEvNT_6ParamsE,@function
        .size           _ZN7cutlass13device_kernelINS_4gemm6kernel13GemmUniversalIN4cute5tupleIJiiiiEEENS1_10collective13CollectiveMmaINS1_35MainloopSm100TmaUmmaWarpSpecializedILi3ELi2ELi4ENS5_IJNS4_1CILi2EEENSA_ILi1EEESC_EEEEENS5_IJNSA_ILi64EEENSA_ILi256EEENSA_ILi32EEEEEENS_12float_e4m3_tENS5_IJlSC_lEEESJ_SK_NS4_8TiledMMAINS4_8MMA_AtomIJNS4_10MMA_TraitsINS4_19SM100_MMA_F8F6F4_SSEJSJ_SJ_fSF_SG_NS4_17integral_constantINS4_4UMMA5MajorELSR_0EEESS_NSP_INSQ_7ScaleInELST_0EEESU_EEEEEENS4_6LayoutINS5_IJSC_SC_SC_EEENS5_IJNSA_ILi0EEESZ_SZ_EEEEENS5_IJNS4_10UnderscoreES12_S12_EEEEENS4_13SM90_TMA_LOADENS4_14ComposedLayoutINS4_7SwizzleILi1ELi4ELi3EEENS4_18smem_ptr_flag_bitsILi8EEENSX_INS5_IJNSA_ILi8EEESH_EEENS5_IJSH_SC_EEEEEEEvNS4_8identityENS4_23SM90_TMA_LOAD_MULTICASTES1F_vS1G_EENS_8epilogue10collective18CollectiveEpilogueINS1J_23Sm100TmaWarpSpecializedILi4ELi2ELi32ELb0ELb0EEEJSI_NS5_IJNSX_ISF_SC_EES1O_EEESJ_SK_SJ_SK_NS1J_6fusion15FusionCallbacksIS1N_NS1Q_17LinearCombinationISJ_fSJ_fLNS_15FloatRoundStyleE2EEESI_S1P_JEEENS4_5SM1004TMEM4LOAD26SM100_TMEM_LOAD_16dp32b32xES15_NS16_INS17_ILi2ELi4ELi3EEES1A_NSX_INS5_IJS1B_SF_EEENS5_IJSF_SC_EEEEEEENS4_39AutoVectorizingCopyWithAssumedAlignmentILi128EEENS4_14SM90_TMA_STOREES24_S26_S26_EEEvvEEEEvNT_6ParamsE,(.L_x_174 - _ZN7cutlass13device_kernelINS_4gemm6kernel13GemmUniversalIN4cute5tupleIJiiiiEEENS1_10collective13CollectiveMmaINS1_35MainloopSm100TmaUmmaWarpSpecializedILi3ELi2ELi4ENS5_IJNS4_1CILi2EEENSA_ILi1EEESC_EEEEENS5_IJNSA_ILi64EEENSA_ILi256EEENSA_ILi32EEEEEENS_12float_e4m3_tENS5_IJlSC_lEEESJ_SK_NS4_8TiledMMAINS4_8MMA_AtomIJNS4_10MMA_TraitsINS4_19SM100_MMA_F8F6F4_SSEJSJ_SJ_fSF_SG_NS4_17integral_constantINS4_4UMMA5MajorELSR_0EEESS_NSP_INSQ_7ScaleInELST_0EEESU_EEEEEENS4_6LayoutINS5_IJSC_SC_SC_EEENS5_IJNSA_ILi0EEESZ_SZ_EEEEENS5_IJNS4_10UnderscoreES12_S12_EEEEENS4_13SM90_TMA_LOADENS4_14ComposedLayoutINS4_7SwizzleILi1ELi4ELi3EEENS4_18smem_ptr_flag_bitsILi8EEENSX_INS5_IJNSA_ILi8EEESH_EEENS5_IJSH_SC_EEEEEEEvNS4_8identityENS4_23SM90_TMA_LOAD_MULTICASTES1F_vS1G_EENS_8epilogue10collective18CollectiveEpilogueINS1J_23Sm100TmaWarpSpecializedILi4ELi2ELi32ELb0ELb0EEEJSI_NS5_IJNSX_ISF_SC_EES1O_EEESJ_SK_SJ_SK_NS1J_6fusion15FusionCallbacksIS1N_NS1Q_17LinearCombinationISJ_fSJ_fLNS_15FloatRoundStyleE2EEESI_S1P_JEEENS4_5SM1004TMEM4LOAD26SM100_TMEM_LOAD_16dp32b32xES15_NS16_INS17_ILi2ELi4ELi3EEES1A_NSX_INS5_IJS1B_SF_EEENS5_IJSF_SC_EEEEEEENS4_39AutoVectorizingCopyWithAssumedAlignmentILi128EEENS4_14SM90_TMA_STOREES24_S26_S26_EEEvvEEEEvNT_6ParamsE)
        .other          _ZN7cutlass13device_kernelINS_4gemm6kernel13GemmUniversalIN4cute5tupleIJiiiiEEENS1_10collective13CollectiveMmaINS1_35MainloopSm100TmaUmmaWarpSpecializedILi3ELi2ELi4ENS5_IJNS4_1CILi2EEENSA_ILi1EEESC_EEEEENS5_IJNSA_ILi64EEENSA_ILi256EEENSA_ILi32EEEEEENS_12float_e4m3_tENS5_IJlSC_lEEESJ_SK_NS4_8TiledMMAINS4_8MMA_AtomIJNS4_10MMA_TraitsINS4_19SM100_MMA_F8F6F4_SSEJSJ_SJ_fSF_SG_NS4_17integral_constantINS4_4UMMA5MajorELSR_0EEESS_NSP_INSQ_7ScaleInELST_0EEESU_EEEEEENS4_6LayoutINS5_IJSC_SC_SC_EEENS5_IJNSA_ILi0EEESZ_SZ_EEEEENS5_IJNS4_10UnderscoreES12_S12_EEEEENS4_13SM90_TMA_LOADENS4_14ComposedLayoutINS4_7SwizzleILi1ELi4ELi3EEENS4_18smem_ptr_flag_bitsILi8EEENSX_INS5_IJNSA_ILi8EEESH_EEENS5_IJSH_SC_EEEEEEEvNS4_8identityENS4_23SM90_TMA_LOAD_MULTICASTES1F_vS1G_EENS_8epilogue10collective18CollectiveEpilogueINS1J_23Sm100TmaWarpSpecializedILi4ELi2ELi32ELb0ELb0EEEJSI_NS5_IJNSX_ISF_SC_EES1O_EEESJ_SK_SJ_SK_NS1J_6fusion15FusionCallbacksIS1N_NS1Q_17LinearCombinationISJ_fSJ_fLNS_15FloatRoundStyleE2EEESI_S1P_JEEENS4_5SM1004TMEM4LOAD26SM100_TMEM_LOAD_16dp32b32xES15_NS16_INS17_ILi2ELi4ELi3EEES1A_NSX_INS5_IJS1B_SF_EEENS5_IJSF_SC_EEEEEEENS4_39AutoVectorizingCopyWithAssumedAlignmentILi128EEENS4_14SM90_TMA_STOREES24_S26_S26_EEEvvEEEEvNT_6ParamsE,@"STO_CUDA_ENTRY STV_DEFAULT"
_ZN7cutlass13device_kernelINS_4gemm6kernel13GemmUniversalIN4cute5tupleIJiiiiEEENS1_10collective13CollectiveMmaINS1_35MainloopSm100TmaUmmaWarpSpecializedILi3ELi2ELi4ENS5_IJNS4_1CILi2EEENSA_ILi1EEESC_EEEEENS5_IJNSA_ILi64EEENSA_ILi256EEENSA_ILi32EEEEEENS_12float_e4m3_tENS5_IJlSC_lEEESJ_SK_NS4_8TiledMMAINS4_8MMA_AtomIJNS4_10MMA_TraitsINS4_19SM100_MMA_F8F6F4_SSEJSJ_SJ_fSF_SG_NS4_17integral_constantINS4_4UMMA5MajorELSR_0EEESS_NSP_INSQ_7ScaleInELST_0EEESU_EEEEEENS4_6LayoutINS5_IJSC_SC_SC_EEENS5_IJNSA_ILi0EEESZ_SZ_EEEEENS5_IJNS4_10UnderscoreES12_S12_EEEEENS4_13SM90_TMA_LOADENS4_14ComposedLayoutINS4_7SwizzleILi1ELi4ELi3EEENS4_18smem_ptr_flag_bitsILi8EEENSX_INS5_IJNSA_ILi8EEESH_EEENS5_IJSH_SC_EEEEEEEvNS4_8identityENS4_23SM90_TMA_LOAD_MULTICASTES1F_vS1G_EENS_8epilogue10collective18CollectiveEpilogueINS1J_23Sm100TmaWarpSpecializedILi4ELi2ELi32ELb0ELb0EEEJSI_NS5_IJNSX_ISF_SC_EES1O_EEESJ_SK_SJ_SK_NS1J_6fusion15FusionCallbacksIS1N_NS1Q_17LinearCombinationISJ_fSJ_fLNS_15FloatRoundStyleE2EEESI_S1P_JEEENS4_5SM1004TMEM4LOAD26SM100_TMEM_LOAD_16dp32b32xES15_NS16_INS17_ILi2ELi4ELi3EEES1A_NSX_INS5_IJS1B_SF_EEENS5_IJSF_SC_EEEEEEENS4_39AutoVectorizingCopyWithAssumedAlignmentILi128EEENS4_14SM90_TMA_STOREES24_S26_S26_EEEvvEEEEvNT_6ParamsE:
[----:B------:R-:W1:Y:S01]  /*0000*/  LDC R1, c[0x0][0x37c] ;  /* 0x0000df00ff017b82 */ /* 0x000e620000000800 */
[----:B------:R-:W2:Y:S01]  /*0010*/  S2R R95, SR_TID.X ;  /* 0x00000000005f7919 */ /* 0x000ea20000002100 */
[----:B------:R-:W3:Y:S01]  /*0020*/  LDCU.64 UR8, c[0x0][0x890] ;  /* 0x00011200ff0877ac */ /* 0x000ee20008000a00 */
[----:B------:R-:W-:Y:S02]  /*0030*/  PRMT R85, RZ, 0x7610, R85 ;  /* 0x00007610ff557816 */ /* 0x000fe40000000055 */
[----:B------:R-:W-:Y:S01]  /*0040*/  ELECT P3, URZ, PT ;  /* 0x0000000000ff782f */ /* 0x000fe20003860000 */
[----:B---3--:R-:W-:-:S04]  /*0050*/  UISETP.NE.U32.AND UP0, UPT, UR8, URZ, UPT ;  /* 0x000000ff0800728c */ /* 0x008fc8000bf05070 */
[----:B------:R-:W-:Y:S01]  /*0060*/  UISETP.NE.AND.EX UP0, UPT, UR9, URZ, UPT, UP0 ;  /* 0x000000ff0900728c */ /* 0x000fe2000bf05300 */
[----:B--2---:R-:W-:-:S05]  /*0070*/  SHF.R.U32.HI R86, RZ, 0x5, R95 ;  /* 0x00000005ff567819 */ /* 0x004fca000001165f */
[----:B------:R-:W2:Y:S02]  /*0080*/  SHFL.IDX PT, R0, R86, RZ, 0x1f ;  /* 0x00001fff56007589 */ /* 0x000ea400000e0000 */
[----:B--2---:R-:W-:Y:S01]  /*0090*/  R2UR UR18, R0 ;  /* 0x00000000001272ca */ /* 0x004fe200000e0000 */
[----:B-1----:R-:W-:-:S14]  /*00a0*/  BRA.U UP0, `(.L_x_0) ;  /* 0x0000000100307547 */ /* 0x002fdc000b800000 */
[----:B------:R-:W1:Y:S02]  /*00b0*/  LDCU.64 UR4, c[0x0][0x888] ;  /* 0x00011100ff0477ac */ /* 0x000e640008000a00 */
[----:B-1----:R-:W-:-:S04]  /*00c0*/  UISETP.NE.U32.AND UP0, UPT, UR4, URZ, UPT ;  /* 0x000000ff0400728c */ /* 0x002fc8000bf05070 */
[----:B------:R-:W-:-:S09]  /*00d0*/  UISETP.NE.AND.EX UP0, UPT, UR5, URZ, UPT, UP0 ;  /* 0x000000ff0500728c */ /* 0x000fd2000bf05300 */
[----:B------:R-:W-:Y:S05]  /*00e0*/  BRA.U !UP0, `(.L_x_1) ;  /* 0x0000000108147547 */ /* 0x000fea000b800000 */
[----:B------:R-:W1:Y:S01]  /*00f0*/  LDC.64 R2, c[0x0][0x888] ;  /* 0x00022200ff027b82 */ /* 0x000e620000000a00 */
[----:B------:R-:W1:Y:S02]  /*0100*/  LDCU.64 UR4, c[0x0][0x358] ;  /* 0x00006b00ff0477ac */ /* 0x000e640008000a00 */
[----:B-1----:R1:W5:Y:S01]  /*0110*/  LDG.E R41, desc[UR4][R2.64] ;  /* 0x0000000402297981 */ /* 0x002362000c1e1900 */
[----:B------:R-:W-:Y:S01]  /*0120*/  HFMA2 R85, -RZ, RZ, 0, 5.9604644775390625e-08 ;  /* 0x00000001ff557431 */ /* 0x000fe200000001ff */
[----:B------:R-:W-:Y:S05]  /*0130*/  BRA `(.L_x_0) ;  /* 0x00000000000c7947 */ /* 0x000fea0003800000 */
.L_x_1:
[----:B------:R-:W1:Y:S01]  /*0140*/  LDCU UR4, c[0x0][0x880] ;  /* 0x00011000ff0477ac */ /* 0x000e620008000800 */
[----:B------:R-:W-:Y:S01]  /*0150*/  HFMA2 R85, -RZ, RZ, 0, 5.9604644775390625e-08 ;  /* 0x00000001ff557431 */ /* 0x000fe200000001ff */
[----:B-1----:R-:W-:-:S07]  /*0160*/  MOV R41, UR4 ;  /* 0x0000000400297c02 */ /* 0x002fce0008000f00 */
.L_x_0:
[----:B------:R-:W2:Y:S02]  /*0170*/  LDCU.64 UR4, c[0x0][0x8b0] ;  /* 0x00011600ff0477ac */ /* 0x000ea40008000a00 */
[----:B--2---:R-:W-:-:S04]  /*0180*/  UISETP.NE.U32.AND UP0, UPT, UR4, URZ, UPT ;  /* 0x000000ff0400728c */ /* 0x004fc8000bf05070 */
[----:B------:R-:W-:-:S09]  /*0190*/  UISETP.NE.AND.EX UP0, UPT, UR5, URZ, UPT, UP0 ;  /* 0x000000ff0500728c */ /* 0x000fd2000bf05300 */
[----:B------:R-:W-:Y:S05]  /*01a0*/  BRA.U UP0, `(.L_x_2) ;  /* 0x0000000100287547 */ /* 0x000fea000b800000 */
[----:B------:R-:W2:Y:S02]  /*01b0*/  LDCU.64 UR4, c[0x0][0x8a8] ;  /* 0x00011500ff0477ac */ /* 0x000ea40008000a00 */
[----:B--2---:R-:W-:-:S04]  /*01c0*/  UISETP.NE.U32.AND UP0, UPT, UR4, URZ, UPT ;  /* 0x000000ff0400728c */ /* 0x004fc8000bf05070 */
[----:B------:R-:W-:-:S09]  /*01d0*/  UISETP.NE.AND.EX UP0, UPT, UR5, URZ, UPT, UP0 ;  /* 0x000000ff0500728c */ /* 0x000fd2000bf05300 */
[----:B------:R-:W-:Y:S05]  /*01e0*/  BRA.U !UP0, `(.L_x_3) ;  /* 0x0000000108107547 */ /* 0x000fea000b800000 */
[----:B------:R-:W2:Y:S01]  /*01f0*/  LDC.64 R38, c[0x0][0x8a8] ;  /* 0x00022a00ff267b82 */ /* 0x000ea20000000a00 */
[----:B------:R-:W2:Y:S02]  /*0200*/  LDCU.64 UR4, c[0x0][0x358] ;  /* 0x00006b00ff0477ac */ /* 0x000ea40008000a00 */
[----:B--2---:R2:W5:Y:S01]  /*0210*/  LDG.E R38, desc[UR4][R38.64] ;  /* 0x0000000426267981 */ /* 0x004562000c1e1900 */
[----:B------:R-:W-:Y:S05]  /*0220*/  BRA `(.L_x_2) ;  /* 0x0000000000087947 */ /* 0x000fea0003800000 */
.L_x_3:
[----:B------:R-:W2:Y:S02]  /*0230*/  LDCU UR4, c[0x0][0x8a0] ;  /* 0x00011400ff0477ac */ /* 0x000ea40008000800 */
[----:B--2---:R-:W-:Y:S02]  /*0240*/  MOV R38, UR4 ;  /* 0x0000000400267c02 */ /* 0x004fe40008000f00 */
.L_x_2:
[----:B------:R-:W-:Y:S01]  /*0250*/  IMAD.U32 R0, RZ, RZ, UR18 ;  /* 0x00000012ff007e24 */ /* 0x000fe2000f8e00ff */
[----:B------:R-:W-:Y:S04]  /*0260*/  BSSY.RECONVERGENT B0, `(.L_x_4) ;  /* 0x000000c000007945 */ /* 0x000fe80003800200 */
[C---:B------:R-:W-:Y:S02]  /*0270*/  ISETP.NE.OR P1, PT, R0.reuse, 0x1, !P3 ;  /* 0x000000010000780c */ /* 0x040fe40005f25670 */
[----:B------:R-:W-:-:S11]  /*0280*/  ISETP.NE.OR P0, PT, R0, 0x3, !P3 ;  /* 0x000000030000780c */ /* 0x000fd60005f05670 */
[----:B------:R-:W-:Y:S05]  /*0290*/  @P1 BRA `(.L_x_5) ;  /* 0x0000000000201947 */ /* 0x000fea0003800000 */
[----:B------:R-:W3:Y:S02]  /*02a0*/  LDCU.64 UR4, c[0x0][0x348] ;  /* 0x00006900ff0477ac */ /* 0x000ee40008000a00 */
[----:B---3--:R-:W-:Y:S02]  /*02b0*/  UIADD3 UR6, UP1, UPT, UR4, 0x80, URZ ;  /* 0x0000008004067890 */ /* 0x008fe4000ff3e0ff */
[----:B------:R-:W-:Y:S02]  /*02c0*/  UIADD3 UR4, UP0, UPT, UR4, 0x180, URZ ;  /* 0x0000018004047890 */ /* 0x000fe4000ff1e0ff */
[----:B------:R-:W-:Y:S02]  /*02d0*/  UIADD3.X UR7, UPT, UPT, URZ, UR5, URZ, UP1, !UPT ;  /* 0x00000005ff077290 */ /* 0x000fe40008ffe4ff */
[----:B------:R-:W-:-:S07]  /*02e0*/  UIADD3.X UR5, UPT, UPT, URZ, UR5, URZ, UP0, !UPT ;  /* 0x00000005ff057290 */ /* 0x000fce00087fe4ff */
[----:B------:R3:W-:Y:S02]  /*02f0*/  UTMACCTL.PF [UR6] ;  /* 0x00000000060079b9 */ /* 0x0007e40008040000 */
[----:B------:R3:W-:Y:S02]  /*0300*/  UTMACCTL.PF [UR4] ;  /* 0x00000000040079b9 */ /* 0x0007e40008040000 */
[----:B---3--:R-:W-:Y:S01]  /*0310*/  NOP ;  /* 0x0000000000007918 */ /* 0x008fe20000000000 */
.L_x_5:
[----:B------:R-:W-:Y:S05]  /*0320*/  BSYNC.RECONVERGENT B0 ;  /* 0x0000000000007941 */ /* 0x000fea0003800200 */
.L_x_4:
[----:B------:R-:W-:Y:S04]  /*0330*/  BSSY.RECONVERGENT B0, `(.L_x_6) ;  /* 0x000000a000007945 */ /* 0x000fe80003800200 */
        /* <DEDUP_REMOVED lines=9> */
.L_x_7:
[----:B------:R-:W-:Y:S05]  /*03d0*/  BSYNC.RECONVERGENT B0 ;  /* 0x0000000000007941 */ /* 0x000fea0003800200 */
.L_x_6:
[----:B------:R-:W3:Y:S01]  /*03e0*/  LDCU.64 UR4, c[0x0][0x888] ;  /* 0x00011100ff0477ac */ /* 0x000ee20008000a00 */
[----:B------:R-:W-:Y:S02]  /*03f0*/  UISETP.EQ.U32.AND UP2, UPT, UR8, URZ, UPT ;  /* 0x000000ff0800728c */ /* 0x000fe4000bf42070 */
[----:B------:R-:W-:Y:S02]  /*0400*/  UPLOP3.LUT UP3, UPT, UPT, UPT, UPT, 0x80, 0x8 ;  /* 0x000000000008789c */ /* 0x000fe40003f6f070 */
[----:B---3--:R-:W-:-:S04]  /*0410*/  UISETP.NE.U32.AND UP0, UPT, UR4, URZ, UPT ;  /* 0x000000ff0400728c */ /* 0x008fc8000bf05070 */
[----:B------:R-:W-:-:S04]  /*0420*/  UISETP.NE.AND.EX UP1, UPT, UR5, URZ, UPT, UP0 ;  /* 0x000000ff0500728c */ /* 0x000fc8000bf25300 */
[----:B------:R-:W-:-:S04]  /*0430*/  UISETP.EQ.OR.EX UP4, UPT, UR9, URZ, !UP1, UP2 ;  /* 0x000000ff0900728c */ /* 0x000fc8000cf82720 */
[----:B------:R-:W-:-:S06]  /*0440*/  UP2UR UR4, UPR, URZ, 0x10 ;  /* 0x00000010ff047883 */ /* 0x000fcc0008000000 */
[----:B------:R-:W-:Y:S01]  /*0450*/  MOV R88, UR4 ;  /* 0x0000000400587c02 */ /* 0x000fe20008000f00 */
[----:B------:R-:W-:Y:S06]  /*0460*/  BRA.U !UP4, `(.L_x_8) ;  /* 0x000000010c207547 */ /* 0x000fec000b800000 */
[----:B------:R-:W-:Y:S01]  /*0470*/  UISETP.NE.U32.AND UP2, UPT, UR8, URZ, UPT ;  /* 0x000000ff0800728c */ /* 0x000fe2000bf45070 */
[----:B-----5:R-:W-:Y:S01]  /*0480*/  FSETP.NEU.AND P0, PT, R41, RZ, PT ;  /* 0x000000ff2900720b */ /* 0x020fe20003f0d000 */
[----:B------:R-:W-:Y:S02]  /*0490*/  USEL UR4, URZ, 0xffffffff, UP1 ;  /* 0xffffffffff047887 */ /* 0x000fe40008800000 */
[----:B------:R-:W-:-:S10]  /*04a0*/  UISETP.NE.AND.EX UP2, UPT, UR9, URZ, UPT, UP2 ;  /* 0x000000ff0900728c */ /* 0x000fd4000bf45320 */
[----:B------:R-:W-:Y:S01]  /*04b0*/  VOTEU.ANY UP0, P0 ;  /* 0x0000000000ff7886 */ /* 0x000fe20000000100 */
[----:B------:R-:W-:-:S04]  /*04c0*/  @!UP2 USEL UR4, URZ, 0xffffffff, UP0 ;  /* 0xffffffffff04a887 */ /* 0x000fc80008000000 */
[----:B------:R-:W-:-:S04]  /*04d0*/  ULOP3.LUT UR4, UR4, 0x1, URZ, 0xc0, !UPT ;  /* 0x0000000104047892 */ /* 0x000fc8000f8ec0ff */
[----:B------:R-:W-:-:S11]  /*04e0*/  UISETP.NE.U32.AND UP3, UPT, UR4, 0x1, UPT ;  /* 0x000000010400788c */ /* 0x000fd6000bf65070 */
.L_x_8:
[----:B-1----:R-:W1:Y:S01]  /*04f0*/  SHFL.IDX PT, R2, R86, RZ, 0x1f ;  /* 0x00001fff56027589 */ /* 0x002e6200000e0000 */
[----:B------:R-:W-:Y:S01]  /*0500*/  UISETP.NE.AND UP6, UPT, UR18, 0x2, UPT ;  /* 0x000000021200788c */ /* 0x000fe2000bfc5270 */
[----:B-1----:R-:W-:-:S13]  /*0510*/  ISETP.NE.AND P0, PT, R2, RZ, PT ;  /* 0x000000ff0200720c */ /* 0x002fda0003f05270 */
[----:B------:R-:W-:Y:S05]  /*0520*/  @P0 BRA `(.L_x_9) ;  /* 0x0000000000500947 */ /* 0x000fea0003800000 */
[----:B------:R-:W1:Y:S01]  /*0530*/  S2UR UR4, SR_CgaCtaId ;  /* 0x00000000000479c3 */ /* 0x000e620000008800 */
[----:B------:R-:W-:Y:S01]  /*0540*/  UMOV UR5, 0x400 ;  /* 0x0000040000057882 */ /* 0x000fe20000000000 */
[----:B------:R-:W-:Y:S01]  /*0550*/  UMOV UR8, 0x1 ;  /* 0x0000000100087882 */ /* 0x000fe20000000000 */
[----:B------:R-:W-:Y:S01]  /*0560*/  UMOV UR6, 0x2 ;  /* 0x0000000200067882 */ /* 0x000fe20000000000 */
[----:B------:R-:W-:-:S04]  /*0570*/  UIADD3 UR8, UPT, UPT, -UR8, 0x100000, URZ ;  /* 0x0010000008087890 */ /* 0x000fc8000fffe1ff */
[----:B------:R-:W-:Y:S02]  /*0580*/  USHF.L.U32 UR9, UR8, 0xb, URZ ;  /* 0x0000000b08097899 */ /* 0x000fe400080006ff */
[----:B------:R-:W-:Y:S02]  /*0590*/  USHF.L.U32 UR8, UR8, 0x1, URZ ;  /* 0x0000000108087899 */ /* 0x000fe400080006ff */
[----:B------:R-:W-:-:S04]  /*05a0*/  UIADD3 UR6, UPT, UPT, -UR6, 0x100000, URZ ;  /* 0x0010000006067890 */ /* 0x000fc8000fffe1ff */
[----:B------:R-:W-:Y:S02]  /*05b0*/  USHF.L.U32 UR7, UR6, 0xb, URZ ;  /* 0x0000000b06077899 */ /* 0x000fe400080006ff */
[----:B------:R-:W-:Y:S01]  /*05c0*/  USHF.L.U32 UR6, UR6, 0x1, URZ ;  /* 0x0000000106067899 */ /* 0x000fe200080006ff */
[----:B------:R-:W-:Y:S01]  /*05d0*/  ELECT P0, URZ, PT ;  /* 0x0000000000ff782f */ /* 0x000fe20003800000 */
[----:B-1----:R-:W-:Y:S01]  /*05e0*/  ULEA UR4, UR4, UR5, 0x18 ;  /* 0x0000000504047291 */ /* 0x002fe2000f8ec0ff */
[----:B------:R-:W1:Y:S11]  /*05f0*/  FENCE.VIEW.ASYNC.S ;  /* 0x00000000000073c6 */ /* 0x000e760000000000 */
[----:B-1----:R1:W3:Y:S01]  /*0600*/  SYNCS.EXCH.64 URZ, [UR4], UR8 ;  /* 0x0000000804ff75b2 */ /* 0x0022e20008000100 */
[----:B------:R1:W4:Y:S01]  /*0610*/  SYNCS.EXCH.64 URZ, [UR4+0x18], UR6 ;  /* 0x0000180604ff75b2 */ /* 0x0003220008000100 */
[----:B------:R1:W1:Y:S01]  /*0620*/  SYNCS.EXCH.64 URZ, [UR4+0x8], UR8 ;  /* 0x0000080804ff75b2 */ /* 0x0002620008000100 */
[----:B------:R1:W1:Y:S01]  /*0630*/  SYNCS.EXCH.64 URZ, [UR4+0x20], UR6 ;  /* 0x0000200604ff75b2 */ /* 0x0002620008000100 */
[----:B------:R1:W1:Y:S01]  /*0640*/  SYNCS.EXCH.64 URZ, [UR4+0x10], UR8 ;  /* 0x0000100804ff75b2 */ /* 0x0002620008000100 */
[----:B------:R1:W1:Y:S01]  /*0650*/  SYNCS.EXCH.64 URZ, [UR4+0x28], UR6 ;  /* 0x0000280604ff75b2 */ /* 0x0002620008000100 */
[----:B------:R-:W-:Y:S01]  /*0660*/  NOP ;  /* 0x0000000000007918 */ /* 0x000fe20000000000 */
.L_x_9:
[----:B------:R-:W2:Y:S01]  /*0670*/  SHFL.IDX PT, R2, R86, RZ, 0x1f ;  /* 0x00001fff56027589 */ /* 0x000ea200000e0000 */
[----:B------:R-:W-:Y:S01]  /*0680*/  NOP ;  /* 0x0000000000007918 */ /* 0x000fe20000000000 */
[----:B--2---:R-:W-:-:S13]  /*0690*/  ISETP.NE.AND P0, PT, R2, 0x1, PT ;  /* 0x000000010200780c */ /* 0x004fda0003f05270 */
[----:B------:R-:W-:Y:S05]  /*06a0*/  @P0 BRA `(.L_x_10) ;  /* 0x0000000000580947 */ /* 0x000fea0003800000 */
[----:B-1----:R-:W1:Y:S01]  /*06b0*/  S2UR UR4, SR_CgaCtaId ;  /* 0x00000000000479c3 */ /* 0x002e620000008800 */
        /* <DEDUP_REMOVED lines=12> */
[----:B-1----:R2:W1:Y:S01]  /*0780*/  SYNCS.EXCH.64 URZ, [UR4+0x30], UR8 ;  /* 0x0000300804ff75b2 */ /* 0x0024620008000100 */
[----:B------:R2:W1:Y:S01]  /*0790*/  SYNCS.EXCH.64 URZ, [UR4+0x50], UR6 ;  /* 0x0000500604ff75b2 */ /* 0x0004620008000100 */
[----:B------:R2:W1:Y:S01]  /*07a0*/  SYNCS.EXCH.64 URZ, [UR4+0x38], UR8 ;  /* 0x0000380804ff75b2 */ /* 0x0004620008000100 */
[----:B------:R2:W1:Y:S01]  /*07b0*/  SYNCS.EXCH.64 URZ, [UR4+0x58], UR6 ;  /* 0x0000580604ff75b2 */ /* 0x0004620008000100 */
[----:B------:R2:W1:Y:S01]  /*07c0*/  SYNCS.EXCH.64 URZ, [UR4+0x40], UR8 ;  /* 0x0000400804ff75b2 */ /* 0x0004620008000100 */
[----:B------:R2:W1:Y:S01]  /*07d0*/  SYNCS.EXCH.64 URZ, [UR4+0x60], UR6 ;  /* 0x0000600604ff75b2 */ /* 0x0004620008000100 */
[----:B------:R2:W1:Y:S01]  /*07e0*/  SYNCS.EXCH.64 URZ, [UR4+0x48], UR8 ;  /* 0x0000480804ff75b2 */ /* 0x0004620008000100 */
[----:B------:R2:W1:Y:S02]  /*07f0*/  SYNCS.EXCH.64 URZ, [UR4+0x68], UR6 ;  /* 0x0000680604ff75b2 */ /* 0x0004640008000100 */
[----:B--2---:R-:W-:Y:S01]  /*0800*/  NOP ;  /* 0x0000000000007918 */ /* 0x004fe20000000000 */
.L_x_10:
[----:B------:R-:W2:Y:S01]  /*0810*/  SHFL.IDX PT, R2, R86, RZ, 0x1f ;  /* 0x00001fff56027589 */ /* 0x000ea200000e0000 */
[----:B------:R-:W-:Y:S01]  /*0820*/  NOP ;  /* 0x0000000000007918 */ /* 0x000fe20000000000 */
[----:B--2---:R-:W-:-:S13]  /*0830*/  ISETP.NE.AND P0, PT, R2, 0x3, PT ;  /* 0x000000030200780c */ /* 0x004fda0003f05270 */
[----:B------:R-:W-:Y:S05]  /*0840*/  @P0 BRA `(.L_x_11) ;  /* 0x0000000000300947 */ /* 0x000fea0003800000 */
[----:B-1----:R-:W1:Y:S01]  /*0850*/  S2UR UR4, SR_CgaCtaId ;  /* 0x00000000000479c3 */ /* 0x002e620000008800 */
[----:B------:R-:W-:Y:S01]  /*0860*/  UMOV UR6, 0x400 ;  /* 0x0000040000067882 */ /* 0x000fe20000000000 */
[----:B------:R-:W-:Y:S01]  /*0870*/  UMOV UR5, 0x20 ;  /* 0x0000002000057882 */ /* 0x000fe20000000000 */
[----:B------:R-:W-:Y:S01]  /*0880*/  ELECT P0, URZ, PT ;  /* 0x0000000000ff782f */ /* 0x000fe20003800000 */
[----:B-1----:R-:W-:Y:S02]  /*0890*/  ULEA UR6, UR4, UR6, 0x18 ;  /* 0x0000000604067291 */ /* 0x002fe4000f8ec0ff */
[----:B------:R-:W-:-:S04]  /*08a0*/  UIADD3 UR4, UPT, UPT, -UR5, 0x100000, URZ ;  /* 0x0010000005047890 */ /* 0x000fc8000fffe1ff */
[----:B------:R-:W-:Y:S02]  /*08b0*/  USHF.L.U32 UR5, UR4, 0xb, URZ ;  /* 0x0000000b04057899 */ /* 0x000fe400080006ff */
[----:B------:R-:W-:Y:S01]  /*08c0*/  USHF.L.U32 UR4, UR4, 0x1, URZ ;  /* 0x0000000104047899 */ /* 0x000fe200080006ff */
[----:B------:R-:W1:Y:S11]  /*08d0*/  FENCE.VIEW.ASYNC.S ;  /* 0x00000000000073c6 */ /* 0x000e760000000000 */
[----:B-1----:R2:W1:Y:S01]  /*08e0*/  SYNCS.EXCH.64 URZ, [UR6+0x70], UR4 ;  /* 0x0000700406ff75b2 */ /* 0x0024620008000100 */
[----:B------:R2:W1:Y:S02]  /*08f0*/  SYNCS.EXCH.64 URZ, [UR6+0x78], UR4 ;  /* 0x0000780406ff75b2 */ /* 0x0004640008000100 */
[----:B--2---:R-:W-:Y:S01]  /*0900*/  NOP ;  /* 0x0000000000007918 */ /* 0x004fe20000000000 */
.L_x_11:
[----:B------:R-:W2:Y:S01]  /*0910*/  SHFL.IDX PT, R2, R86, RZ, 0x1f ;  /* 0x00001fff56027589 */ /* 0x000ea200000e0000 */
[----:B------:R-:W-:Y:S01]  /*0920*/  NOP ;  /* 0x0000000000007918 */ /* 0x000fe20000000000 */
[----:B--2---:R-:W-:-:S13]  /*0930*/  ISETP.NE.AND P0, PT, R2, 0x4, PT ;  /* 0x000000040200780c */ /* 0x004fda0003f05270 */
[----:B------:R-:W-:Y:S05]  /*0940*/  @P0 BRA `(.L_x_12) ;  /* 0x00000000004c0947 */ /* 0x000fea0003800000 */
[----:B-1----:R-:W1:Y:S01]  /*0950*/  S2UR UR6, SR_CgaCtaId ;  /* 0x00000000000679c3 */ /* 0x002e620000008800 */
[----:B------:R-:W-:Y:S01]  /*0960*/  UMOV UR4, 0x1e0 ;  /* 0x000001e000047882 */ /* 0x000fe20000000000 */
[----:B------:R-:W-:Y:S01]  /*0970*/  UMOV UR5, 0x400 ;  /* 0x0000040000057882 */ /* 0x000fe20000000000 */
[----:B------:R-:W-:Y:S01]  /*0980*/  USEL UR4, UR4, 0x1a0, UP3 ;  /* 0x000001a004047887 */ /* 0x000fe20009800000 */
[----:B------:R-:W-:Y:S01]  /*0990*/  UMOV UR8, 0x1 ;  /* 0x0000000100087882 */ /* 0x000fe20000000000 */
[----:B------:R-:W-:Y:S01]  /*09a0*/  ELECT P0, URZ, PT ;  /* 0x0000000000ff782f */ /* 0x000fe20003800000 */
[----:B------:R-:W-:-:S04]  /*09b0*/  UIADD3 UR8, UPT, UPT, -UR8, 0x100000, URZ ;  /* 0x0010000008087890 */ /* 0x000fc8000fffe1ff */
[----:B------:R-:W-:Y:S02]  /*09c0*/  USHF.L.U32 UR9, UR8, 0xb, URZ ;  /* 0x0000000b08097899 */ /* 0x000fe400080006ff */
[----:B------:R-:W-:Y:S02]  /*09d0*/  USHF.L.U32 UR8, UR8, 0x1, URZ ;  /* 0x0000000108087899 */ /* 0x000fe400080006ff */
[----:B-1----:R-:W-:Y:S02]  /*09e0*/  ULEA UR6, UR6, UR5, 0x18 ;  /* 0x0000000506067291 */ /* 0x002fe4000f8ec0ff */
[----:B------:R-:W-:-:S04]  /*09f0*/  UIADD3 UR4, UPT, UPT, -UR4, 0x100000, URZ ;  /* 0x0010000004047890 */ /* 0x000fc8000fffe1ff */
[----:B------:R-:W-:Y:S02]  /*0a00*/  USHF.L.U32 UR5, UR4, 0xb, URZ ;  /* 0x0000000b04057899 */ /* 0x000fe400080006ff */
[----:B------:R-:W-:Y:S01]  /*0a10*/  USHF.L.U32 UR4, UR4, 0x1, URZ ;  /* 0x0000000104047899 */ /* 0x000fe200080006ff */
[----:B------:R-:W1:Y:S03]  /*0a20*/  FENCE.VIEW.ASYNC.S ;  /* 0x00000000000073c6 */ /* 0x000e660000000000 */
[----:B-1----:R2:W1:Y:S08]  /*0a30*/  SYNCS.EXCH.64 URZ, [UR6+0x80], UR8 ;  /* 0x0000800806ff75b2 */ /* 0x0024700008000100 */
[----:B------:R2:W1:Y:S01]  /*0a40*/  SYNCS.EXCH.64 URZ, [UR6+0x90], UR4 ;  /* 0x0000900406ff75b2 */ /* 0x0004620008000100 */
[----:B------:R2:W1:Y:S01]  /*0a50*/  SYNCS.EXCH.64 URZ, [UR6+0x88], UR8 ;  /* 0x0000880806ff75b2 */ /* 0x0004620008000100 */
[----:B------:R2:W1:Y:S02]  /*0a60*/  SYNCS.EXCH.64 URZ, [UR6+0x98], UR4 ;  /* 0x0000980406ff75b2 */ /* 0x0004640008000100 */
[----:B--2---:R-:W-:Y:S01]  /*0a70*/  NOP ;  /* 0x0000000000007918 */ /* 0x004fe20000000000 */
.L_x_12:
        /* <DEDUP_REMOVED lines=26> */
.L_x_13:
[----:B------:R-:W2:Y:S01]  /*0c20*/  SHFL.IDX PT, R2, R86, RZ, 0x1f ;  /* 0x00001fff56027589 */ /* 0x000ea200000e0000 */
[----:B------:R-:W-:Y:S01]  /*0c30*/  NOP ;  /* 0x0000000000007918 */ /* 0x000fe20000000000 */
[----:B--2---:R-:W-:-:S13]  /*0c40*/  ISETP.NE.AND P0, PT, R2, 0x3, PT ;  /* 0x000000030200780c */ /* 0x004fda0003f05270 */
[----:B------:R-:W-:Y:S05]  /*0c50*/  @P0 BRA `(.L_x_14) ;  /* 0x0000000000380947 */ /* 0x000fea0003800000 */
[----:B------:R-:W2:Y:S01]  /*0c60*/  S2UR UR5, SR_CgaCtaId ;  /* 0x00000000000579c3 */ /* 0x000ea20000008800 */
[----:B-1----:R-:W-:Y:S01]  /*0c70*/  UMOV UR4, 0x400 ;  /* 0x0000040000047882 */ /* 0x002fe20000000000 */
[----:B------:R-:W-:Y:S01]  /*0c80*/  UMOV UR6, 0x20 ;  /* 0x0000002000067882 */ /* 0x000fe20000000000 */
[----:B------:R-:W-:Y:S01]  /*0c90*/  ELECT P0, URZ, PT ;  /* 0x0000000000ff782f */ /* 0x000fe20003800000 */
[----:B------:R-:W-:-:S04]  /*0ca0*/  UIADD3 UR6, UPT, UPT, -UR6, 0x100000, URZ ;  /* 0x0010000006067890 */ /* 0x000fc8000fffe1ff */
[----:B------:R-:W-:Y:S02]  /*0cb0*/  USHF.L.U32 UR7, UR6, 0xb, URZ ;  /* 0x0000000b06077899 */ /* 0x000fe400080006ff */
[----:B------:R-:W-:Y:S02]  /*0cc0*/  USHF.L.U32 UR6, UR6, 0x1, URZ ;  /* 0x0000000106067899 */ /* 0x000fe400080006ff */
[----:B--2---:R-:W-:Y:S01]  /*0cd0*/  ULEA UR4, UR5, UR4, 0x18 ;  /* 0x0000000405047291 */ /* 0x004fe2000f8ec0ff */
[----:B------:R-:W1:Y:S11]  /*0ce0*/  FENCE.VIEW.ASYNC.S ;  /* 0x00000000000073c6 */ /* 0x000e760000000000 */
[----:B-1----:R2:W1:Y:S01]  /*0cf0*/  SYNCS.EXCH.64 URZ, [UR4+0xe0], UR6 ;  /* 0x0000e00604ff75b2 */ /* 0x0024620008000100 */
[----:B------:R2:W1:Y:S01]  /*0d00*/  SYNCS.EXCH.64 URZ, [UR4+0xf0], UR6 ;  /* 0x0000f00604ff75b2 */ /* 0x0004620008000100 */
[----:B------:R2:W1:Y:S01]  /*0d10*/  SYNCS.EXCH.64 URZ, [UR4+0xe8], UR6 ;  /* 0x0000e80604ff75b2 */ /* 0x0004620008000100 */
[----:B------:R2:W1:Y:S02]  /*0d20*/  SYNCS.EXCH.64 URZ, [UR4+0xf8], UR6 ;  /* 0x0000f80604ff75b2 */ /* 0x0004640008000100 */
[----:B--2---:R-:W-:Y:S01]  /*0d30*/  NOP ;  /* 0x0000000000007918 */ /* 0x004fe20000000000 */
.L_x_14:
[----:B-1----:R-:W1:Y:S01]  /*0d40*/  LDCU UR4, c[0x0][0x36c] ;  /* 0x00006d80ff0477ac */ /* 0x002e620008000800 */
[----:B------:R-:W-:Y:S01]  /*0d50*/  ISETP.NE.OR P3, PT, R0, 0x2, !P3 ;  /* 0x000000020000780c */ /* 0x000fe20005f65670 */
[----:B------:R-:W-:Y:S01]  /*0d60*/  NOP ;  /* 0x0000000000007918 */ /* 0x000fe20000000000 */
[----:B------:R-:W-:Y:S01]  /*0d70*/  LOP3.LUT R0, R95, 0x1f, RZ, 0xc0, !PT ;  /* 0x0000001f5f007812 */ /* 0x000fe200078ec0ff */
[----:B------:R-:W-:Y:S02]  /*0d80*/  UISETP.NE.AND UP4, UPT, UR18, URZ, UPT ;  /* 0x000000ff1200728c */ /* 0x000fe4000bf85270 */
[----:B-1----:R-:W-:-:S09]  /*0d90*/  UISETP.EQ.U32.AND UP5, UPT, UR4, 0x1, UPT ;  /* 0x000000010400788c */ /* 0x002fd2000bfa2070 */
[----:B------:R-:W-:Y:S05]  /*0da0*/  BRA.U !UP5, `(.L_x_15) ;  /* 0x000000010d087547 */ /* 0x000fea000b800000 */
[----:B---34-:R-:W-:Y:S01]  /*0db0*/  UCGABAR_ARV ;  /* 0x00000000000079c7 */ /* 0x018fe20008000000 */
[----:B------:R-:W-:Y:S05]  /*0dc0*/  BRA `(.L_x_16) ;  /* 0x0000000000047947 */ /* 0x000fea0003800000 */
.L_x_15:
[----:B---34-:R-:W-:Y:S01]  /*0dd0*/  NOP ;  /* 0x0000000000007918 */ /* 0x018fe20000000000 */
.L_x_16:
[----:B------:R-:W1:Y:S01]  /*0de0*/  S2UR UR30, SR_CTAID.X ;  /* 0x00000000001e79c3 */ /* 0x000e620000002500 */
[----:B------:R-:W-:-:S05]  /*0df0*/  CS2R.32 R87, SR_CgaSize ;  /* 0x0000000000577805 */ /* 0x000fca0000008a00 */
[----:B------:R-:W-:-:S05]  /*0e00*/  IMAD R87, R87, -0xa0, RZ ;  /* 0xffffff6057577824 */ /* 0x000fca00078e02ff */
[----:B------:R-:W-:-:S14]  /*0e10*/  R2UR UR5, R87 ;  /* 0x00000000570572ca */ /* 0x000fdc00000e0000 */
[----:B------:R-:W2:Y:S01]  /*0e20*/  LDCU UR5, c[0x0][UR5+0x2b0] ;  /* 0x00005600050577ac */ /* 0x000ea20008000800 */
[----:B------:R-:W-:-:S05]  /*0e30*/  CS2R.32 R87, SR_CgaSize ;  /* 0x0000000000577805 */ /* 0x000fca0000008a00 */
[----:B------:R-:W-:-:S05]  /*0e40*/  IMAD R87, R87, -0xa0, RZ ;  /* 0xffffff6057577824 */ /* 0x000fca00078e02ff */
[----:B------:R-:W-:-:S14]  /*0e50*/  R2UR UR4, R87 ;  /* 0x00000000570472ca */ /* 0x000fdc00000e0000 */
[----:B------:R-:W3:Y:S01]  /*0e60*/  LDCU UR4, c[0x0][UR4+0x2b4] ;  /* 0x00005680040477ac */ /* 0x000ee20008000800 */
[----:B------:R-:W4:Y:S01]  /*0e70*/  S2UR UR31, SR_CTAID.Y ;  /* 0x00000000001f79c3 */ /* 0x000f220000002600 */
[----:B------:R-:W-:-:S05]  /*0e80*/  CS2R.32 R87, SR_CgaSize ;  /* 0x0000000000577805 */ /* 0x000fca0000008a00 */
[----:B------:R-:W-:-:S05]  /*0e90*/  IMAD R87, R87, -0xa0, RZ ;  /* 0xffffff6057577824 */ /* 0x000fca00078e02ff */
[----:B------:R-:W-:-:S14]  /*0ea0*/  R2UR UR7, R87 ;  /* 0x00000000570772ca */ /* 0x000fdc00000e0000 */
[----:B------:R-:W3:Y:S01]  /*0eb0*/  LDCU UR7, c[0x0][UR7+0x2a0] ;  /* 0x00005400070777ac */ /* 0x000ee20008000800 */
[----:B------:R-:W-:-:S05]  /*0ec0*/  CS2R.32 R87, SR_CgaSize ;  /* 0x0000000000577805 */ /* 0x000fca0000008a00 */
[----:B------:R-:W-:-:S05]  /*0ed0*/  IMAD R87, R87, -0xa0, RZ ;  /* 0xffffff6057577824 */ /* 0x000fca00078e02ff */
[----:B------:R-:W-:-:S14]  /*0ee0*/  R2UR UR59, R87 ;  /* 0x00000000573b72ca */ /* 0x000fdc00000e0000 */
[----:B------:R-:W3:Y:S01]  /*0ef0*/  LDCU UR59, c[0x0][UR59+0x2a4] ;  /* 0x000054803b3b77ac */ /* 0x000ee20008000800 */
[----:B------:R-:W3:Y:S01]  /*0f00*/  S2UR UR8, SR_CgaCtaId ;  /* 0x00000000000879c3 */ /* 0x000ee20000008800 */
[----:B------:R-:W3:Y:S01]  /*0f10*/  LDCU UR19, c[0x0][0xb24] ;  /* 0x00016480ff1377ac */ /* 0x000ee20008000800 */
[----:B------:R-:W3:Y:S01]  /*0f20*/  LDCU UR42, c[0x0][0xb24] ;  /* 0x00016480ff2a77ac */ /* 0x000ee20008000800 */
[----:B-1----:R-:W-:Y:S01]  /*0f30*/  I2FP.F32.U32 R3, UR30 ;  /* 0x0000001e00037c45 */ /* 0x002fe20008201000 */
[----:B------:R-:W1:Y:S04]  /*0f40*/  LDCU UR22, c[0x0][0xb30] ;  /* 0x00016600ff1677ac */ /* 0x000e680008000800 */
[----:B--2---:R-:W-:Y:S01]  /*0f50*/  FMUL R3, R3, UR5 ;  /* 0x0000000503037c20 */ /* 0x004fe20008400000 */
[----:B----4-:R-:W-:-:S05]  /*0f60*/  I2FP.F32.U32 R2, UR31 ;  /* 0x0000001f00027c45 */ /* 0x010fca0008201000 */
[----:B------:R-:W2:Y:S01]  /*0f70*/  F2I.U32.TRUNC.NTZ R3, R3 ;  /* 0x0000000300037305 */ /* 0x000ea2000020f000 */
[----:B---3--:R-:W-:Y:S01]  /*0f80*/  FMUL R2, R2, UR4 ;  /* 0x0000000402027c20 */ /* 0x008fe20008400000 */
[----:B------:R-:W-:-:S06]  /*0f90*/  USHF.L.U32 UR28, UR8, 0xc, URZ ;  /* 0x0000000c081c7899 */ /* 0x000fcc00080006ff */
[----:B------:R-:W3:Y:S01]  /*0fa0*/  F2I.U32.TRUNC.NTZ R2, R2 ;  /* 0x0000000200027305 */ /* 0x000ee2000020f000 */
[----:B------:R-:W-:Y:S01]  /*0fb0*/  ULOP3.LUT UR28, UR28, 0x1000, URZ, 0xc0, !UPT ;  /* 0x000010001c1c7892 */ /* 0x000fe2000f8ec0ff */
[----:B--2---:R-:W-:Y:S02]  /*0fc0*/  R2UR UR4, R3 ;  /* 0x00000000030472ca */ /* 0x004fe400000e0000 */
[----:B---3--:R-:W-:Y:S02]  /*0fd0*/  R2UR UR6, R2 ;  /* 0x00000000020672ca */ /* 0x008fe400000e0000 */
[----:B------:R-:W-:-:S09]  /*0fe0*/  PRMT R2, RZ, 0x7610, R2 ;  /* 0x00007610ff027816 */ /* 0x000fd20000000002 */
[----:B------:R-:W-:-:S04]  /*0ff0*/  UIADD3 UR5, UPT, UPT, -UR4, URZ, URZ ;  /* 0x000000ff04057290 */ /* 0x000fc8000fffe1ff */
[----:B------:R-:W-:Y:S02]  /*1000*/  UIMAD UR5, UR7, UR5, UR30 ;  /* 0x00000005070572a4 */ /* 0x000fe4000f8e021e */
[----:B------:R-:W-:-:S04]  /*1010*/  UIADD3 UR4, UPT, UPT, -UR6, URZ, URZ ;  /* 0x000000ff06047290 */ /* 0x000fc8000fffe1ff */
[----:B------:R-:W-:Y:S01]  /*1020*/  IMAD.U32 R87, RZ, RZ, UR5 ;  /* 0x00000005ff577e24 */ /* 0x000fe2000f8e00ff */
[----:B------:R-:W-:Y:S01]  /*1030*/  UIMAD UR59, UR59, UR4, UR31 ;  /* 0x000000043b3b72a4 */ /* 0x000fe2000f8e021f */
[----:B-1----:R-:W-:Y:S11]  /*1040*/  BRA.U UP4, `(.L_x_17) ;  /* 0x0000000104287547 */ /* 0x002ff6000b800000 */
[----:B------:R-:W-:Y:S01]  /*1050*/  R2UR UR6, R87 ;  /* 0x00000000570672ca */ /* 0x000fe200000e0000 */
[----:B------:R-:W-:-:S12]  /*1060*/  UISETP.NE.AND UP0, UPT, UR59, URZ, UPT ;  /* 0x000000ff3b00728c */ /* 0x000fd8000bf05270 */
[----:B------:R-:W-:-:S04]  /*1070*/  UISETP.EQ.OR UP0, UPT, UR6, URZ, !UP0 ;  /* 0x000000ff0600728c */ /* 0x000fc8000c702670 */
[----:B------:R-:W-:Y:S02]  /*1080*/  USEL UR5, URZ, 0x1, !UP0 ;  /* 0x00000001ff057887 */ /* 0x000fe4000c000000 */
[----:B------:R-:W-:-:S04]  /*1090*/  UISETP.NE.AND UP0, UPT, UR59, URZ, UPT ;  /* 0x000000ff3b00728c */ /* 0x000fc8000bf05270 */
[----:B------:R-:W-:Y:S02]  /*10a0*/  USEL UR4, URZ, 0x2, UP0 ;  /* 0x00000002ff047887 */ /* 0x000fe40008000000 */
[----:B------:R-:W-:-:S04]  /*10b0*/  UISETP.NE.AND UP0, UPT, UR6, 0x1, UPT ;  /* 0x000000010600788c */ /* 0x000fc8000bf05270 */
[----:B------:R-:W-:-:S04]  /*10c0*/  USEL UR4, UR4, 0x2, UP0 ;  /* 0x0000000204047887 */ /* 0x000fc80008000000 */
[----:B------:R-:W-:-:S06]  /*10d0*/  UIADD3 UR4, UPT, UPT, UR5, UR4, URZ ;  /* 0x0000000405047290 */ /* 0x000fcc000fffe0ff */
[----:B------:R-:W-:-:S07]  /*10e0*/  MOV R2, UR4 ;  /* 0x0000000400027c02 */ /* 0x000fce0008000f00 */
.L_x_17:
[----:B------:R-:W1:Y:S01]  /*10f0*/  S2UR UR36, SR_CTAID.Z ;  /* 0x00000000002479c3 */ /* 0x000e620000002700 */
[----:B------:R-:W-:-:S09]  /*1100*/  UISETP.GE.AND UP0, UPT, UR19, 0x1, UPT ;  /* 0x000000011300788c */ /* 0x000fd2000bf06270 */
[----:B------:R-:W-:Y:S05]  /*1110*/  BRA.U !UP0, `(.L_x_18) ;  /* 0x0000000108d47547 */ /* 0x000fea000b800000 */
[----:B------:R-:W2:Y:S01]  /*1120*/  LDCU.128 UR12, c[0x0][0xb10] ;  /* 0x00016200ff0c77ac */ /* 0x000ea20008000c00 */
[----:B------:R-:W3:Y:S01]  /*1130*/  LDCU UR20, c[0x0][0xb0c] ;  /* 0x00016180ff1477ac */ /* 0x000ee20008000800 */
[----:B------:R-:W4:Y:S01]  /*1140*/  LDCU UR6, c[0x0][0x370] ;  /* 0x00006e00ff0677ac */ /* 0x000f220008000800 */
[----:B------:R-:W1:Y:S01]  /*1150*/  LDCU UR7, c[0x0][0x374] ;  /* 0x00006e80ff0777ac */ /* 0x000e620008000800 */
[----:B------:R-:W1:Y:S01]  /*1160*/  LDCU UR21, c[0x0][0xb20] ;  /* 0x00016400ff1577ac */ /* 0x000e620008000800 */
[----:B--2---:R-:W-:Y:S02]  /*1170*/  UIMAD.WIDE.U32 UR4, UR30, UR12, URZ ;  /* 0x0000000c1e0472a5 */ /* 0x004fe4000f8e00ff */
[----:B---3--:R-:W-:Y:S01]  /*1180*/  UISETP.NE.AND UP0, UPT, UR20, 0x1, UPT ;  /* 0x000000011400788c */ /* 0x008fe2000bf05270 */
[----:B------:R-:W2:Y:S01]  /*1190*/  LDCU.64 UR8, c[0x0][0xb28] ;  /* 0x00016500ff0877ac */ /* 0x000ea20008000a00 */
[----:B----4-:R-:W-:-:S03]  /*11a0*/  UIMAD.WIDE.U32 UR10, UR6, UR12, URZ ;  /* 0x0000000c060a72a5 */ /* 0x010fc6000f8e00ff */
[----:B------:R-:W-:Y:S01]  /*11b0*/  UMOV UR4, UR5 ;  /* 0x0000000500047c82 */ /* 0x000fe20008000000 */
[----:B------:R-:W-:Y:S02]  /*11c0*/  UISETP.NE.AND UP2, UPT, UR19, 0x1, UPT ;  /* 0x000000011300788c */ /* 0x000fe4000bf45270 */
[----:B------:R-:W-:Y:S01]  /*11d0*/  USHF.R.U32.HI UR4, URZ, UR13, UR4 ;  /* 0x0000000dff047299 */ /* 0x000fe20008011604 */
[----:B------:R-:W-:Y:S01]  /*11e0*/  UMOV UR10, UR11 ;  /* 0x0000000b000a7c82 */ /* 0x000fe20008000000 */
[----:B------:R-:W-:Y:S02]  /*11f0*/  UIMAD.WIDE.U32 UR16, UR31, UR15, URZ ;  /* 0x0000000f1f1072a5 */ /* 0x000fe4000f8e00ff */
[----:B------:R-:W-:Y:S02]  /*1200*/  USEL UR5, UR30, UR4, !UP0 ;  /* 0x000000041e057287 */ /* 0x000fe4000c000000 */
[----:B------:R-:W-:Y:S02]  /*1210*/  @UP0 USHF.R.U32.HI UR6, URZ, UR13, UR10 ;  /* 0x0000000dff060299 */ /* 0x000fe4000801160a */
[----:B------:R-:W-:-:S02]  /*1220*/  UISETP.NE.AND UP0, UPT, UR14, 0x1, UPT ;  /* 0x000000010e00788c */ /* 0x000fc4000bf05270 */
[----:B-1----:R-:W-:Y:S02]  /*1230*/  UIMAD.WIDE.U32 UR10, UR7, UR15, URZ ;  /* 0x0000000f070a72a5 */ /* 0x002fe4000f8e00ff */
[----:B--2---:R-:W-:Y:S01]  /*1240*/  UIMAD.WIDE.U32 UR12, UR6, UR8, URZ ;  /* 0x00000008060c72a5 */ /* 0x004fe2000f8e00ff */
[----:B------:R-:W-:Y:S02]  /*1250*/  UMOV UR4, UR17 ;  /* 0x0000001100047c82 */ /* 0x000fe40008000000 */
[----:B------:R-:W-:Y:S02]  /*1260*/  USHF.R.U32.HI UR4, URZ, UR21, UR4 ;  /* 0x00000015ff047299 */ /* 0x000fe40008011604 */
[----:B------:R-:W-:Y:S02]  /*1270*/  UMOV UR10, UR11 ;  /* 0x0000000b000a7c82 */ /* 0x000fe40008000000 */
[----:B------:R-:W-:Y:S01]  /*1280*/  UMOV UR12, UR13 ;  /* 0x0000000d000c7c82 */ /* 0x000fe20008000000 */
[----:B------:R-:W-:-:S02]  /*1290*/  @UP0 USHF.R.U32.HI UR7, URZ, UR21, UR10 ;  /* 0x00000015ff070299 */ /* 0x000fc4000801160a */
[----:B------:R-:W-:Y:S02]  /*12a0*/  USEL UR4, UR31, UR4, !UP0 ;  /* 0x000000041f047287 */ /* 0x000fe4000c000000 */
[----:B------:R-:W-:Y:S02]  /*12b0*/  UIMAD.WIDE.U32 UR10, UR7, UR8, URZ ;  /* 0x00000008070a72a5 */ /* 0x000fe4000f8e00ff */
[----:B------:R-:W-:Y:S02]  /*12c0*/  @UP2 USHF.R.U32.HI UR6, URZ, UR9, UR12 ;  /* 0x00000009ff062299 */ /* 0x000fe4000801160c */
[----:B------:R-:W-:-:S03]  /*12d0*/  UIMAD.WIDE.U32 UR12, UR4, UR8, URZ ;  /* 0x00000008040c72a5 */ /* 0x000fc6000f8e00ff */
[----:B------:R-:W-:Y:S02]  /*12e0*/  UMOV UR10, UR11 ;  /* 0x0000000b000a7c82 */ /* 0x000fe40008000000 */
[----:B------:R-:W-:Y:S02]  /*12f0*/  @UP2 USHF.R.U32.HI UR7, URZ, UR9, UR10 ;  /* 0x00000009ff072299 */ /* 0x000fe4000801160a */
[----:B------:R-:W-:Y:S02]  /*1300*/  UIMAD UR10, UR6, UR19, URZ ;  /* 0x00000013060a72a4 */ /* 0x000fe4000f8e02ff */
[----:B------:R-:W-:-:S04]  /*1310*/  UIMAD UR7, UR7, UR19, URZ ;  /* 0x00000013070772a4 */ /* 0x000fc8000f8e02ff */
[----:B------:R-:W-:-:S03]  /*1320*/  UISETP.GE.AND UP0, UPT, UR4, UR7, UPT ;  /* 0x000000070400728c */ /* 0x000fc6000bf06270 */
[----:B------:R-:W-:Y:S01]  /*1330*/  UMOV UR7, UR13 ;  /* 0x0000000d00077c82 */ /* 0x000fe20008000000 */
[----:B------:R-:W-:Y:S02]  /*1340*/  UISETP.GE.OR UP0, UPT, UR5, UR10, UP0 ;  /* 0x0000000a0500728c */ /* 0x000fe40008706670 */
[----:B------:R-:W-:Y:S02]  /*1350*/  UIMAD.WIDE.U32 UR10, UR5, UR8, URZ ;  /* 0x00000008050a72a5 */ /* 0x000fe4000f8e00ff */
[----:B------:R-:W-:Y:S02]  /*1360*/  USHF.R.U32.HI UR7, URZ, UR9, UR7 ;  /* 0x00000009ff077299 */ /* 0x000fe40008011607 */
[----:B------:R-:W-:Y:S02]  /*1370*/  UIADD3 UR10, UPT, UPT, -UR4, URZ, URZ ;  /* 0x000000ff040a7290 */ /* 0x000fe4000fffe1ff */
[----:B------:R-:W-:Y:S02]  /*1380*/  USEL UR7, UR4, UR7, !UP2 ;  /* 0x0000000704077287 */ /* 0x000fe4000d000000 */
[----:B------:R-:W-:Y:S01]  /*1390*/  UIMAD UR10, UR14, UR10, UR31 ;  /* 0x0000000a0e0a72a4 */ /* 0x000fe2000f8e021f */
[----:B------:R-:W-:Y:S01]  /*13a0*/  @!UP0 UMOV UR8, UR11 ;  /* 0x0000000b00088c82 */ /* 0x000fe20008000000 */
[----:B------:R-:W-:-:S02]  /*13b0*/  UIADD3 UR11, UPT, UPT, -UR5, URZ, URZ ;  /* 0x000000ff050b7290 */ /* 0x000fc4000fffe1ff */
[----:B------:R-:W-:Y:S02]  /*13c0*/  @!UP0 USHF.R.U32.HI UR8, URZ, UR9, UR8 ;  /* 0x00000009ff088299 */ /* 0x000fe40008011608 */
[----:B------:R-:W-:Y:S02]  /*13d0*/  UIADD3 UR9, UPT, UPT, -UR7, URZ, URZ ;  /* 0x000000ff07097290 */ /* 0x000fe4000fffe1ff */
[----:B------:R-:W-:Y:S02]  /*13e0*/  @!UP0 USEL UR8, UR5, UR8, !UP2 ;  /* 0x0000000805088287 */ /* 0x000fe4000d000000 */
[----:B------:R-:W-:Y:S02]  /*13f0*/  UIMAD UR9, UR19, UR9, UR4 ;  /* 0x00000009130972a4 */ /* 0x000fe4000f8e0204 */
[----:B------:R-:W-:Y:S02]  /*1400*/  @!UP0 UIADD3 UR7, UPT, UPT, UR7, -UR8, URZ ;  /* 0x8000000807078290 */ /* 0x000fe4000fffe0ff */
[----:B------:R-:W-:-:S02]  /*1410*/  @!UP0 UIMAD UR6, UR9, UR6, UR8 ;  /* 0x00000006090682a4 */ /* 0x000fc4000f8e0208 */
[----:B------:R-:W-:Y:S02]  /*1420*/  @!UP0 UIMAD UR4, UR7, UR19, UR5 ;  /* 0x00000013070482a4 */ /* 0x000fe4000f8e0205 */
[----:B------:R-:W-:Y:S02]  /*1430*/  UIMAD UR30, UR20, UR11, UR30 ;  /* 0x0000000b141e72a4 */ /* 0x000fe4000f8e021e */
[----:B------:R-:W-:Y:S01]  /*1440*/  UIMAD UR31, UR4, UR14, UR10 ;  /* 0x0000000e041f72a4 */ /* 0x000fe2000f8e020a */
[----:B------:R-:W-:Y:S02]  /*1450*/  @!UP0 UMOV UR5, UR6 ;  /* 0x0000000600058c82 */ /* 0x000fe40008000000 */
[----:B------:R-:W-:-:S12]  /*1460*/  UIMAD UR30, UR5, UR20, UR30 ;  /* 0x00000014051e72a4 */ /* 0x000fd8000f8e021e */
.L_x_18:
[----:B------:R-:W-:-:S09]  /*1470*/  UISETP.NE.AND UP0, UPT, UR22, 0x1, UPT ;  /* 0x000000011600788c */ /* 0x000fd2000bf05270 */
[----:B------:R-:W-:Y:S05]  /*1480*/  BRA.U UP0, `(.L_x_19) ;  /* 0x0000000100407547 */ /* 0x000fea000b800000 */
[----:B------:R-:W2:Y:S01]  /*1490*/  LDCU.128 UR8, c[0x0][0xb10] ;  /* 0x00016200ff0877ac */ /* 0x000ea20008000c00 */
[----:B------:R-:W3:Y:S01]  /*14a0*/  LDCU UR12, c[0x0][0xb0c] ;  /* 0x00016180ff0c77ac */ /* 0x000ee20008000800 */
[----:B------:R-:W4:Y:S01]  /*14b0*/  LDCU UR13, c[0x0][0xb20] ;  /* 0x00016400ff0d77ac */ /* 0x000f220008000800 */
[----:B--2---:R-:W-:Y:S02]  /*14c0*/  UIMAD.WIDE.U32 UR4, UR30, UR8, URZ ;  /* 0x000000081e0472a5 */ /* 0x004fe4000f8e00ff */
[----:B------:R-:W-:Y:S02]  /*14d0*/  UIMAD.WIDE.U32 UR6, UR31, UR11, URZ ;  /* 0x0000000b1f0672a5 */ /* 0x000fe4000f8e00ff */
[----:B---3--:R-:W-:Y:S02]  /*14e0*/  UISETP.NE.AND UP0, UPT, UR12, 0x1, UPT ;  /* 0x000000010c00788c */ /* 0x008fe4000bf05270 */
[----:B------:R-:W-:-:S03]  /*14f0*/  USHF.R.U32.HI UR5, URZ, UR9, UR5 ;  /* 0x00000009ff057299 */ /* 0x000fc60008011605 */
[----:B------:R-:W-:Y:S01]  /*1500*/  UMOV UR4, UR7 ;  /* 0x0000000700047c82 */ /* 0x000fe20008000000 */
[----:B------:R-:W-:Y:S02]  /*1510*/  USEL UR5, UR30, UR5, !UP0 ;  /* 0x000000051e057287 */ /* 0x000fe4000c000000 */
[----:B------:R-:W-:Y:S02]  /*1520*/  UISETP.NE.AND UP0, UPT, UR10, 0x1, UPT ;  /* 0x000000010a00788c */ /* 0x000fe4000bf05270 */
[----:B----4-:R-:W-:-:S04]  /*1530*/  USHF.R.U32.HI UR4, URZ, UR13, UR4 ;  /* 0x0000000dff047299 */ /* 0x010fc80008011604 */
[----:B------:R-:W-:-:S04]  /*1540*/  USEL UR4, UR31, UR4, !UP0 ;  /* 0x000000041f047287 */ /* 0x000fc8000c000000 */
[----:B------:R-:W-:Y:S02]  /*1550*/  UIADD3 UR6, UPT, UPT, UR5, -UR4, URZ ;  /* 0x8000000405067290 */ /* 0x000fe4000fffe0ff */
[----:B------:R-:W-:Y:S02]  /*1560*/  UIADD3 UR4, UPT, UPT, -UR5, UR4, URZ ;  /* 0x0000000405047290 */ /* 0x000fe4000fffe1ff */
[----:B------:R-:W-:Y:S02]  /*1570*/  UIMAD UR31, UR6, UR10, UR31 ;  /* 0x0000000a061f72a4 */ /* 0x000fe4000f8e021f */
[----:B------:R-:W-:-:S12]  /*1580*/  UIMAD UR30, UR4, UR12, UR30 ;  /* 0x0000000c041e72a4 */ /* 0x000fd8000f8e021e */
.L_x_19:
[----:B------:R-:W-:Y:S01]  /*1590*/  UISETP.NE.AND UP0, UPT, UR18, 0x2, UPT ;  /* 0x000000021200788c */ /* 0x000fe2000bf05270 */
[----:B------:R-:W-:Y:S09]  /*15a0*/  BRA.U !UP5, `(.L_x_20) ;  /* 0x000000010d0c7547 */ /* 0x000ff2000b800000 */
[----:B------:R-:W-:Y:S01]  /*15b0*/  UCGABAR_WAIT ;  /* 0x0000000000007dc7 */ /* 0x000fe20008000000 */
[----:B------:R-:W-:Y:S01]  /*15c0*/  CCTL.IVALL ;  /* 0x00000000ff00798f */ /* 0x000fe20002000000 */
[----:B------:R-:W-:Y:S05]  /*15d0*/  BRA `(.L_x_21) ;  /* 0x0000000000047947 */ /* 0x000fea0003800000 */
.L_x_20:
[----:B------:R-:W-:Y:S06]  /*15e0*/  BAR.SYNC.DEFER_BLOCKING 0x0 ;  /* 0x0000000000007b1d */ /* 0x000fec0000010000 */
.L_x_21:
[----:B------:R-:W-:Y:S05]  /*15f0*/  BRA.U UP0, `(.L_x_22) ;  /* 0x0000001100987547 */ /* 0x000fea000b800000 */
[----:B------:R-:W2:Y:S01]  /*1600*/  LDCU UR6, c[0x0][0x38c] ;  /* 0x00007180ff0677ac */ /* 0x000ea20008000800 */
[----:B------:R-:W3:Y:S01]  /*1610*/  S2UR UR8, SR_CgaCtaId ;  /* 0x00000000000879c3 */ /* 0x000ee20000008800 */
[----:B------:R-:W-:Y:S01]  /*1620*/  PLOP3.LUT P1, PT, PT, PT, UP3, 0x80, 0x8 ;  /* 0x000000000008781c */ /* 0x000fe20003f2f038 */
[----:B------:R-:W-:Y:S01]  /*1630*/  IMAD.MOV.U32 R12, RZ, RZ, 0x1 ;  /* 0x00000001ff0c7424 */ /* 0x000fe200078e00ff */
[----:B------:R-:W-:Y:S01]  /*1640*/  UMOV UR7, 0x400 ;  /* 0x0000040000077882 */ /* 0x000fe20000000000 */
[----:B------:R-:W-:Y:S01]  /*1650*/  UISETP.NE.AND UP1, UPT, UR18, URZ, UPT ;  /* 0x000000ff1200728c */ /* 0x000fe2000bf25270 */
[----:B------:R-:W-:Y:S01]  /*1660*/  ISETP.EQ.OR P2, PT, R0, RZ, P3 ;  /* 0x000000ff0000720c */ /* 0x000fe20001f42670 */
[----:B------:R-:W-:Y:S01]  /*1670*/  USEL UR24, URZ, 0x1, UP6 ;  /* 0x00000001ff187887 */ /* 0x000fe2000b000000 */
[----:B------:R-:W-:Y:S02]  /*1680*/  PLOP3.LUT P1, PT, P1, PT, PT, 0x8, 0x80 ;  /* 0x000000000080781c */ /* 0x000fe40000f2e170 */
[----:B------:R-:W-:Y:S01]  /*1690*/  CS2R R10, SRZ ;  /* 0x00000000000a7805 */ /* 0x000fe2000001ff00 */
[----:B------:R-:W-:Y:S01]  /*16a0*/  IMAD.MOV.U32 R9, RZ, RZ, RZ ;  /* 0x000000ffff097224 */ /* 0x000fe200078e00ff */
[----:B------:R-:W4:Y:S01]  /*16b0*/  LDCU UR40, c[0x0][0x370] ;  /* 0x00006e00ff2877ac */ /* 0x000f220008000800 */
[----:B------:R-:W-:Y:S01]  /*16c0*/  IMAD.MOV.U32 R8, RZ, RZ, 0x1 ;  /* 0x00000001ff087424 */ /* 0x000fe200078e00ff */
[----:B------:R-:W1:Y:S01]  /*16d0*/  LDCU.64 UR26, c[0x0][0x348] ;  /* 0x00006900ff1a77ac */ /* 0x000e620008000a00 */
[----:B--2---:R-:W-:-:S02]  /*16e0*/  UIADD3 UR5, UPT, UPT, UR6, 0x1f, URZ ;  /* 0x0000001f06057890 */ /* 0x004fc4000fffe0ff */
[----:B------:R-:W-:Y:S02]  /*16f0*/  USHF.R.U32.HI UR45, URZ, 0x5, UR28 ;  /* 0x00000005ff2d7899 */ /* 0x000fe4000801161c */
[----:B------:R-:W-:Y:S02]  /*1700*/  USHF.R.S32.HI UR4, URZ, 0x1f, UR5 ;  /* 0x0000001fff047899 */ /* 0x000fe40008011405 */
[----:B---3--:R-:W-:Y:S02]  /*1710*/  ULEA UR7, UR8, UR7, 0x18 ;  /* 0x0000000708077291 */ /* 0x008fe4000f8ec0ff */
[----:B------:R-:W-:Y:S02]  /*1720*/  ULEA.HI UR4, UR4, UR5, URZ, 0x5 ;  /* 0x0000000504047291 */ /* 0x000fe4000f8f28ff */
[----:B------:R-:W-:Y:S02]  /*1730*/  UIADD3 UR46, UPT, UPT, UR6, 0x3e, URZ ;  /* 0x0000003e062e7890 */ /* 0x000fe4000fffe0ff */
[----:B------:R-:W-:-:S02]  /*1740*/  USHF.R.S32.HI UR43, URZ, 0x5, UR4 ;  /* 0x00000005ff2b7899 */ /* 0x000fc40008011404 */
[----:B------:R-:W-:Y:S02]  /*1750*/  UIADD3 UR4, UPT, UPT, UR6, -0x1, URZ ;  /* 0xffffffff06047890 */ /* 0x000fe4000fffe0ff */
[----:B------:R-:W-:Y:S02]  /*1760*/  UISETP.LT.U32.AND UP0, UPT, UR43, 0x3, UPT ;  /* 0x000000032b00788c */ /* 0x000fe4000bf01070 */
[----:B------:R-:W-:Y:S02]  /*1770*/  UISETP.GE.U32.AND UP2, UPT, UR4, -0x3f, UPT ;  /* 0xffffffc10400788c */ /* 0x000fe4000bf46070 */
[----:B------:R-:W-:Y:S01]  /*1780*/  USEL UR41, UR43, 0x3, UP0 ;  /* 0x000000032b297887 */ /* 0x000fe20008000000 */
[----:B------:R-:W2:Y:S03]  /*1790*/  LDCU UR39, c[0x0][0x374] ;  /* 0x00006e80ff2777ac */ /* 0x000ea60008000800 */
[----:B------:R-:W-:-:S02]  /*17a0*/  UIADD3 UR21, UPT, UPT, UR41, -0x1, URZ ;  /* 0xffffffff29157890 */ /* 0x000fc4000fffe0ff */
[----:B------:R-:W-:-:S03]  /*17b0*/  USEL UR24, UR24, 0x2, UP1 ;  /* 0x0000000218187887 */ /* 0x000fc60008800000 */
[----:B------:R-:W-:Y:S02]  /*17c0*/  @UP2 UIADD3 UR21, UPT, UPT, UR41, URZ, URZ ;  /* 0x000000ff29152290 */ /* 0x000fe4000fffe0ff */
[----:B------:R-:W-:Y:S02]  /*17d0*/  UIADD3 UR29, UPT, UPT, UR7, 0x7c00, UR28 ;  /* 0x00007c00071d7890 */ /* 0x000fe4000fffe01c */
[----:B------:R-:W-:Y:S02]  /*17e0*/  UIADD3 UR44, UPT, UPT, UR43, -UR41, URZ ;  /* 0x800000292b2c7290 */ /* 0x000fe4000fffe0ff */
[----:B------:R-:W-:Y:S01]  /*17f0*/  UIADD3 UR21, UPT, UPT, UR21, 0x1, URZ ;  /* 0x0000000115157890 */ /* 0x000fe2000fffe0ff */
[----:B-1--4-:R-:W-:-:S11]  /*1800*/  UMOV UR5, URZ ;  /* 0x000000ff00057c82 */ /* 0x012fd60008000000 */
.L_x_42:
[----:B-1----:R-:W1:Y:S02]  /*1810*/  S2UR UR4, SR_CgaCtaId ;  /* 0x00000000000479c3 */ /* 0x002e640000008800 */
[----:B-1----:R-:W-:-:S09]  /*1820*/  UISETP.NE.AND UP0, UPT, UR4, URZ, UPT ;  /* 0x000000ff0400728c */ /* 0x002fd2000bf05270 */
[----:B------:R-:W-:Y:S05]  /*1830*/  BRA.U UP0, `(.L_x_23) ;  /* 0x0000000100287547 */ /* 0x000fea000b800000 */
[----:B------:R-:W-:Y:S02]  /*1840*/  LEA R0, R9, UR7, 0x3 ;  /* 0x0000000709007c11 */ /* 0x000fe4000f8e18ff */
[----:B------:R-:W-:-:S04]  /*1850*/  SHF.L.U32 R3, R8, 0x1f, RZ ;  /* 0x0000001f08037819 */ /* 0x000fc800000006ff */
[----:B------:R-:W1:Y:S02]  /*1860*/  SYNCS.PHASECHK.TRANS64.TRYWAIT P0, [R0+URZ+0xf0], R3 ;  /* 0x0000f003000075a7 */ /* 0x000e6400080011ff */
[----:B-1----:R-:W-:Y:S05]  /*1870*/  @!P0 BRA `(.L_x_24) ;  /* 0x0000007c00408947 */ /* 0x002fea0003800000 */
.L_x_131:
[----:B------:R3:W-:Y:S01]  /*1880*/  SYNCS.ARRIVE.TRANS64.A1T0 RZ, [R0+URZ+0xe0], RZ ;  /* 0x0000e0ff00ff79a7 */ /* 0x0007e200081000ff */
[----:B------:R-:W-:-:S05]  /*1890*/  VIADD R9, R9, 0x1 ;  /* 0x0000000109097836 */ /* 0x000fca0000000000 */
[----:B------:R-:W-:-:S04]  /*18a0*/  ISETP.NE.AND P0, PT, R9, 0x2, PT ;  /* 0x000000020900780c */ /* 0x000fc80003f05270 */
[----:B-1----:R-:W-:Y:S02]  /*18b0*/  SEL R3, RZ, 0x1, P0 ;  /* 0x00000001ff037807 */ /* 0x002fe40000000000 */
[----:B------:R-:W-:Y:S02]  /*18c0*/  SEL R9, R9, RZ, P0 ;  /* 0x000000ff09097207 */ /* 0x000fe40000000000 */
[----:B------:R-:W-:-:S07]  /*18d0*/  LOP3.LUT R8, R8, R3, RZ, 0x3c, !PT ;  /* 0x0000000308087212 */ /* 0x000fce00078e3cff */
.L_x_23:
[----:B------:R-:W-:Y:S01]  /*18e0*/  ULEA UR4, UR5, UR7, 0x3 ;  /* 0x0000000705047291 */ /* 0x000fe2000f8e18ff */
[----:B---3--:R-:W-:Y:S01]  /*18f0*/  SHF.L.U32 R0, R12, 0x1f, RZ ;  /* 0x0000001f0c007819 */ /* 0x008fe200000006ff */
[----:B------:R-:W-:Y:S02]  /*1900*/  UISETP.GE.U32.AND UP0, UPT, UR46, 0x3f, UPT ;  /* 0x0000003f2e00788c */ /* 0x000fe4000bf06070 */
[----:B------:R-:W-:Y:S02]  /*1910*/  USHF.L.U32 UR35, UR30, 0x6, URZ ;  /* 0x000000061e237899 */ /* 0x000fe400080006ff */
[----:B------:R-:W-:Y:S01]  /*1920*/  ULEA UR19, UR31, UR45, 0x8 ;  /* 0x0000002d1f137291 */ /* 0x000fe2000f8e40ff */
[----:B------:R-:W-:Y:S02]  /*1930*/  UMOV UR13, URZ ;  /* 0x000000ff000d7c82 */ /* 0x000fe40008000000 */
[----:B------:R1:W3:Y:S02]  /*1940*/  SYNCS.PHASECHK.TRANS64.TRYWAIT P0, [UR4+0x18], R0 ;  /* 0x00001800ff0075a7 */ /* 0x0002e40008001104 */
[----:B------:R-:W-:Y:S07]  /*1950*/  BRA.U !UP0, `(.L_x_25) ;  /* 0x0000000108bc7547 */ /* 0x000fee000b800000 */
[----:B------:R-:W-:Y:S01]  /*1960*/  UMOV UR6, URZ ;  /* 0x000000ff00067c82 */ /* 0x000fe20008000000 */
[----:B------:R-:W-:-:S05]  /*1970*/  UMOV UR4, UR5 ;  /* 0x0000000500047c82 */ /* 0x000fca0008000000 */
.L_x_31:
[----:B------:R-:W-:Y:S01]  /*1980*/  ULEA UR33, UR4, UR7, 0x3 ;  /* 0x0000000704217291 */ /* 0x000fe2000f8e18ff */
[----:B---3--:R-:W-:Y:S01]  /*1990*/  @!P3 MOV R2, 0x2800 ;  /* 0x000028000002b802 */ /* 0x008fe20000000f00 */
[----:B-1-34-:R-:W-:Y:S10]  /*19a0*/  @P0 BRA `(.L_x_26) ;  /* 0x00000000000c0947 */ /* 0x01aff40003800000 */
[----:B------:R-:W-:-:S04]  /*19b0*/  SHF.L.U32 R3, R12, 0x1f, RZ ;  /* 0x0000001f0c037819 */ /* 0x000fc800000006ff */
[----:B------:R-:W3:Y:S02]  /*19c0*/  SYNCS.PHASECHK.TRANS64.TRYWAIT P0, [UR33+0x18], R3 ;  /* 0x00001803ff0075a7 */ /* 0x000ee40008001121 */
[----:B---3--:R-:W-:Y:S05]  /*19d0*/  @!P0 BRA `(.L_x_27) ;  /* 0x0000007800fc8947 */ /* 0x008fea0003800000 */
.L_x_26:
[----:B------:R3:W-:Y:S01]  /*19e0*/  @!P3 SYNCS.ARRIVE.TRANS64 RZ, [UR33], R2 ;  /* 0x00000002ffffb9a7 */ /* 0x0007e20008000021 */
[----:B------:R-:W-:-:S04]  /*19f0*/  ULOP3.LUT UR5, UR24, 0x2, URZ, 0xfc, !UPT ;  /* 0x0000000218057892 */ /* 0x000fc8000f8efcff */
[----:B------:R-:W-:-:S09]  /*1a00*/  UISETP.NE.AND UP0, UPT, UR5, 0x2, UPT ;  /* 0x000000020500788c */ /* 0x000fd2000bf05270 */
[----:B------:R-:W-:Y:S05]  /*1a10*/  BRA.U UP0, `(.L_x_28) ;  /* 0x0000000100047547 */ /* 0x000fea000b800000 */
[----:B--2---:R-:W-:Y:S05]  /*1a20*/  BPT.TRAP 0x1 ;  /* 0x000000040000795c */ /* 0x004fea0000300000 */
.L_x_28:
[----:B------:R-:W-:Y:S04]  /*1a30*/  BSSY.RECONVERGENT B0, `(.L_x_29) ;  /* 0x0000003000007945 */ /* 0x000fe80003800200 */
[----:B------:R-:W-:Y:S05]  /*1a40*/  @P2 BRA `(.L_x_30) ;  /* 0x0000000000042947 */ /* 0x000fea0003800000 */
[----:B--2---:R-:W-:Y:S05]  /*1a50*/  BPT.TRAP 0x1 ;  /* 0x000000040000795c */ /* 0x004fea0000300000 */
.L_x_30:
[----:B--2---:R-:W-:Y:S05]  /*1a60*/  BSYNC.RECONVERGENT B0 ;  /* 0x0000000000007941 */ /* 0x004fea0003800200 */
.L_x_29:
[----:B------:R-:W-:Y:S02]  /*1a70*/  UIADD3 UR5, UPT, UPT, UR4, 0x1, URZ ;  /* 0x0000000104057890 */ /* 0x000fe4000fffe0ff */
[----:B------:R-:W-:Y:S02]  /*1a80*/  USHF.L.U32 UR34, UR6, 0x5, URZ ;  /* 0x0000000506227899 */ /* 0x000fe400080006ff */
[----:B------:R-:W-:Y:S02]  /*1a90*/  UISETP.NE.AND UP0, UPT, UR5, 0x3, UPT ;  /* 0x000000030500788c */ /* 0x000fe4000bf05270 */
[----:B------:R-:W-:Y:S02]  /*1aa0*/  UIADD3 UR6, UPT, UPT, UR6, 0x1, URZ ;  /* 0x0000000106067890 */ /* 0x000fe4000fffe0ff */
[----:B------:R-:W-:Y:S02]  /*1ab0*/  USEL UR9, URZ, 0x1, UP0 ;  /* 0x00000001ff097887 */ /* 0x000fe40008000000 */
[----:B------:R-:W-:-:S02]  /*1ac0*/  USEL UR5, UR5, URZ, UP0 ;  /* 0x000000ff05057287 */ /* 0x000fc40008000000 */
[----:B------:R-:W-:Y:S02]  /*1ad0*/  ULEA UR32, UR4, UR7, 0xb ;  /* 0x0000000704207291 */ /* 0x000fe4000f8e58ff */
[----:B------:R-:W-:Y:S01]  /*1ae0*/  ULEA UR8, UR5, UR7, 0x3 ;  /* 0x0000000705087291 */ /* 0x000fe2000f8e18ff */
[----:B------:R-:W-:Y:S01]  /*1af0*/  LOP3.LUT R12, R12, UR9, RZ, 0x3c, !PT ;  /* 0x000000090c0c7c12 */ /* 0x000fe2000f8e3cff */
[----:B------:R-:W-:Y:S02]  /*1b00*/  UIADD3 UR10, UP1, UPT, UR26, 0x80, URZ ;  /* 0x000000801a0a7890 */ /* 0x000fe4000ff3e0ff */
[----:B------:R-:W-:Y:S01]  /*1b10*/  ULEA UR16, UR4, UR28, 0xd ;  /* 0x0000001c04107291 */ /* 0x000fe2000f8e68ff */
[----:B-1----:R-:W-:Y:S01]  /*1b20*/  SHF.L.U32 R0, R12, 0x1f, RZ ;  /* 0x0000001f0c007819 */ /* 0x002fe200000006ff */
[----:B------:R-:W-:Y:S02]  /*1b30*/  UIADD3.X UR11, UPT, UPT, URZ, UR27, URZ, UP1, !UPT ;  /* 0x0000001bff0b7290 */ /* 0x000fe40008ffe4ff */
[----:B------:R-:W-:Y:S01]  /*1b40*/  UIADD3 UR32, UPT, UPT, UR32, 0x6400, URZ ;  /* 0x0000640020207890 */ /* 0x000fe2000fffe0ff */
[----:B------:R4:W1:Y:S01]  /*1b50*/  SYNCS.PHASECHK.TRANS64.TRYWAIT P0, [UR8+0x18], R0 ;  /* 0x00001800ff0075a7 */ /* 0x0008620008001108 */
[----:B------:R-:W-:-:S02]  /*1b60*/  UIADD3 UR8, UP0, UPT, UR26, 0x180, URZ ;  /* 0x000001801a087890 */ /* 0x000fc4000ff1e0ff */
[----:B------:R-:W-:Y:S02]  /*1b70*/  UIADD3 UR16, UPT, UPT, UR7, 0x7c00, UR16 ;  /* 0x00007c0007107890 */ /* 0x000fe4000fffe010 */
[----:B------:R-:W-:Y:S02]  /*1b80*/  UIADD3.X UR9, UPT, UPT, URZ, UR27, URZ, UP0, !UPT ;  /* 0x0000001bff097290 */ /* 0x000fe400087fe4ff */
[----:B------:R-:W-:Y:S01]  /*1b90*/  UISETP.NE.AND UP0, UPT, UR6, UR21, UPT ;  /* 0x000000150600728c */ /* 0x000fe2000bf05270 */
[----:B------:R-:W-:Y:S01]  /*1ba0*/  UMOV UR12, 0x0 ;  /* 0x00000000000c7882 */ /* 0x000fe20000000000 */
[----:B------:R-:W-:Y:S01]  /*1bb0*/  UMOV UR13, 0x10000000 ;  /* 0x10000000000d7882 */ /* 0x000fe20000000000 */
[----:B------:R-:W-:Y:S01]  /*1bc0*/  UMOV UR4, 0x30000 ;  /* 0x0003000000047882 */ /* 0x000fe20000000000 */
[----:B------:R-:W-:Y:S01]  /*1bd0*/  UMOV UR20, UR36 ;  /* 0x0000002400147c82 */ /* 0x000fe20008000000 */
[----:B------:R-:W-:Y:S01]  /*1be0*/  UMOV UR17, UR33 ;  /* 0x0000002100117c82 */ /* 0x000fe20008000000 */
[----:B------:R-:W-:Y:S01]  /*1bf0*/  UMOV UR18, UR34 ;  /* 0x0000002200127c82 */ /* 0x000fe20008000000 */
[----:B------:R-:W-:Y:S01]  /*1c00*/  UTMALDG.3D [UR32], [UR10], desc[UR12] ;  /* 0x00000c200a0075b4 */ /* 0x000fe20008011000 */
[----:B------:R2:W-:Y:S02]  /*1c10*/  UTMALDG.3D.MULTICAST [UR16], [UR8], UR4, desc[UR12] ;  /* 0x00000c10080073b4 */ /* 0x0005e40008011804 */
[----:B--2---:R-:W-:Y:S01]  /*1c20*/  UMOV UR13, UR21 ;  /* 0x00000015000d7c82 */ /* 0x004fe20008000000 */
[----:B------:R-:W-:Y:S01]  /*1c30*/  UMOV UR4, UR5 ;  /* 0x0000000500047c82 */ /* 0x000fe20008000000 */
[----:B------:R-:W-:Y:S05]  /*1c40*/  BRA.U UP0, `(.L_x_31) ;  /* 0xfffffffd004c7547 */ /* 0x000fea000b83ffff */
.L_x_25:
[----:B------:R-:W-:Y:S01]  /*1c50*/  ULEA UR4, UR5, UR7, 0x3 ;  /* 0x0000000705047291 */ /* 0x000fe2000f8e18ff */
[----:B-1--4-:R-:W-:Y:S01]  /*1c60*/  SHF.L.U32 R0, R12, 0x1f, RZ ;  /* 0x0000001f0c007819 */ /* 0x012fe200000006ff */
[----:B------:R-:W-:Y:S01]  /*1c70*/  @!P1 SYNCS.ARRIVE.TRANS64.A1T0 RZ, [UR7+0x78], RZ ;  /* 0x000078ffffff99a7 */ /* 0x000fe20008100007 */
[----:B------:R-:W-:-:S06]  /*1c80*/  UISETP.GT.AND UP0, UPT, UR43, UR41, UPT ;  /* 0x000000292b00728c */ /* 0x000fcc000bf04270 */
[----:B---3--:R1:W3:Y:S03]  /*1c90*/  SYNCS.PHASECHK.TRANS64.TRYWAIT P0, [UR4+0x18], R0 ;  /* 0x00001800ff0075a7 */ /* 0x0082e60008001104 */
[----:B------:R-:W-:Y:S05]  /*1ca0*/  BRA.U !UP0, `(.L_x_32) ;  /* 0x0000000108bc7547 */ /* 0x000fea000b800000 */
[----:B------:R-:W-:Y:S01]  /*1cb0*/  UIADD3 UR25, UPT, UPT, UR44, UR13, URZ ;  /* 0x0000000d2c197290 */ /* 0x000fe2000fffe0ff */
[----:B------:R-:W-:-:S11]  /*1cc0*/  UMOV UR4, UR5 ;  /* 0x0000000500047c82 */ /* 0x000fd60008000000 */
.L_x_38:
[----:B------:R-:W-:Y:S01]  /*1cd0*/  ULEA UR9, UR4, UR7, 0x3 ;  /* 0x0000000704097291 */ /* 0x000fe2000f8e18ff */
[----:B---3--:R-:W-:Y:S01]  /*1ce0*/  @!P3 MOV R2, 0x2800 ;  /* 0x000028000002b802 */ /* 0x008fe20000000f00 */
[----:B-1-3--:R-:W-:Y:S10]  /*1cf0*/  @P0 BRA `(.L_x_33) ;  /* 0x00000000000c0947 */ /* 0x00aff40003800000 */
[----:B------:R-:W-:-:S04]  /*1d00*/  SHF.L.U32 R3, R12, 0x1f, RZ ;  /* 0x0000001f0c037819 */ /* 0x000fc800000006ff */
[----:B------:R-:W3:Y:S02]  /*1d10*/  SYNCS.PHASECHK.TRANS64.TRYWAIT P0, [UR9+0x18], R3 ;  /* 0x00001803ff0075a7 */ /* 0x000ee40008001109 */
[----:B---3--:R-:W-:Y:S05]  /*1d20*/  @!P0 BRA `(.L_x_34) ;  /* 0x0000007800408947 */ /* 0x008fea0003800000 */
.L_x_33:
[----:B------:R3:W-:Y:S01]  /*1d30*/  @!P3 SYNCS.ARRIVE.TRANS64 RZ, [UR9], R2 ;  /* 0x00000002ffffb9a7 */ /* 0x0007e20008000009 */
[----:B------:R-:W-:-:S04]  /*1d40*/  ULOP3.LUT UR5, UR24, 0x2, URZ, 0xfc, !UPT ;  /* 0x0000000218057892 */ /* 0x000fc8000f8efcff */
[----:B------:R-:W-:-:S09]  /*1d50*/  UISETP.NE.AND UP0, UPT, UR5, 0x2, UPT ;  /* 0x000000020500788c */ /* 0x000fd2000bf05270 */
[----:B------:R-:W-:Y:S05]  /*1d60*/  BRA.U UP0, `(.L_x_35) ;  /* 0x0000000100047547 */ /* 0x000fea000b800000 */
[----:B--2---:R-:W-:Y:S05]  /*1d70*/  BPT.TRAP 0x1 ;  /* 0x000000040000795c */ /* 0x004fea0000300000 */
.L_x_35:
[----:B------:R-:W-:Y:S04]  /*1d80*/  BSSY.RECONVERGENT B0, `(.L_x_36) ;  /* 0x0000003000007945 */ /* 0x000fe80003800200 */
[----:B------:R-:W-:Y:S05]  /*1d90*/  @P2 BRA `(.L_x_37) ;  /* 0x0000000000042947 */ /* 0x000fea0003800000 */
[----:B--2---:R-:W-:Y:S05]  /*1da0*/  BPT.TRAP 0x1 ;  /* 0x000000040000795c */ /* 0x004fea0000300000 */
.L_x_37:
[----:B--2---:R-:W-:Y:S05]  /*1db0*/  BSYNC.RECONVERGENT B0 ;  /* 0x0000000000007941 */ /* 0x004fea0003800200 */
.L_x_36:
[----:B------:R-:W-:Y:S02]  /*1dc0*/  UIADD3 UR5, UPT, UPT, UR4, 0x1, URZ ;  /* 0x0000000104057890 */ /* 0x000fe4000fffe0ff */
[----:B------:R-:W-:Y:S02]  /*1dd0*/  UIADD3 UR14, UP1, UPT, UR26, 0x80, URZ ;  /* 0x000000801a0e7890 */ /* 0x000fe4000ff3e0ff */
[----:B------:R-:W-:Y:S02]  /*1de0*/  UISETP.NE.AND UP0, UPT, UR5, 0x3, UPT ;  /* 0x000000030500788c */ /* 0x000fe4000bf05270 */
[----:B------:R-:W-:Y:S02]  /*1df0*/  USHF.L.U32 UR10, UR13, 0x5, URZ ;  /* 0x000000050d0a7899 */ /* 0x000fe400080006ff */
[----:B------:R-:W-:Y:S02]  /*1e00*/  USEL UR8, URZ, 0x1, UP0 ;  /* 0x00000001ff087887 */ /* 0x000fe40008000000 */
[----:B------:R-:W-:-:S02]  /*1e10*/  USEL UR5, UR5, URZ, UP0 ;  /* 0x000000ff05057287 */ /* 0x000fc40008000000 */
[----:B------:R-:W-:Y:S02]  /*1e20*/  UIADD3 UR22, UP0, UPT, UR26, 0x180, URZ ;  /* 0x000001801a167890 */ /* 0x000fe4000ff1e0ff */
[----:B------:R-:W-:Y:S01]  /*1e30*/  LOP3.LUT R12, R12, UR8, RZ, 0x3c, !PT ;  /* 0x000000080c0c7c12 */ /* 0x000fe2000f8e3cff */
[----:B------:R-:W-:Y:S02]  /*1e40*/  ULEA UR8, UR4, UR7, 0xb ;  /* 0x0000000704087291 */ /* 0x000fe4000f8e58ff */
[----:B------:R-:W-:Y:S01]  /*1e50*/  ULEA UR6, UR5, UR7, 0x3 ;  /* 0x0000000705067291 */ /* 0x000fe2000f8e18ff */
[----:B-1----:R-:W-:Y:S01]  /*1e60*/  SHF.L.U32 R0, R12, 0x1f, RZ ;  /* 0x0000001f0c007819 */ /* 0x002fe200000006ff */
[----:B------:R-:W-:Y:S02]  /*1e70*/  UIADD3 UR8, UPT, UPT, UR8, 0x6400, URZ ;  /* 0x0000640008087890 */ /* 0x000fe4000fffe0ff */
[----:B------:R-:W-:Y:S02]  /*1e80*/  UIADD3.X UR15, UPT, UPT, URZ, UR27, URZ, UP1, !UPT ;  /* 0x0000001bff0f7290 */ /* 0x000fe40008ffe4ff */
[----:B------:R-:W-:-:S02]  /*1e90*/  ULEA UR16, UR4, UR29, 0xd ;  /* 0x0000001d04107291 */ /* 0x000fc4000f8e68ff */
[----:B------:R-:W-:Y:S01]  /*1ea0*/  UIADD3.X UR23, UPT, UPT, URZ, UR27, URZ, UP0, !UPT ;  /* 0x0000001bff177290 */ /* 0x000fe200087fe4ff */
[----:B------:R4:W1:Y:S01]  /*1eb0*/  SYNCS.PHASECHK.TRANS64.TRYWAIT P0, [UR6+0x18], R0 ;  /* 0x00001800ff0075a7 */ /* 0x0008620008001106 */
[----:B------:R-:W-:Y:S01]  /*1ec0*/  UMOV UR30, 0x0 ;  /* 0x00000000001e7882 */ /* 0x000fe20000000000 */
[----:B------:R-:W-:Y:S01]  /*1ed0*/  UMOV UR31, 0x10000000 ;  /* 0x10000000001f7882 */ /* 0x000fe20000000000 */
[----:B------:R-:W-:Y:S01]  /*1ee0*/  UMOV UR11, UR35 ;  /* 0x00000023000b7c82 */ /* 0x000fe20008000000 */
[----:B------:R-:W-:Y:S01]  /*1ef0*/  UMOV UR12, UR36 ;  /* 0x00000024000c7c82 */ /* 0x000fe20008000000 */
[----:B------:R-:W-:Y:S01]  /*1f00*/  UMOV UR6, 0x30000 ;  /* 0x0003000000067882 */ /* 0x000fe20000000000 */
[----:B------:R-:W-:Y:S01]  /*1f10*/  UMOV UR20, UR36 ;  /* 0x0000002400147c82 */ /* 0x000fe20008000000 */
[----:B------:R-:W-:Y:S01]  /*1f20*/  UMOV UR17, UR9 ;  /* 0x0000000900117c82 */ /* 0x000fe20008000000 */
[----:B------:R-:W-:Y:S01]  /*1f30*/  UMOV UR18, UR10 ;  /* 0x0000000a00127c82 */ /* 0x000fe20008000000 */
[----:B------:R4:W-:Y:S01]  /*1f40*/  UTMALDG.3D [UR8], [UR14], desc[UR30] ;  /* 0x00001e080e0075b4 */ /* 0x0009e20008011000 */
[----:B------:R-:W-:Y:S01]  /*1f50*/  UIADD3 UR13, UPT, UPT, UR13, 0x1, URZ ;  /* 0x000000010d0d7890 */ /* 0x000fe2000fffe0ff */
[----:B------:R-:W-:-:S03]  /*1f60*/  UMOV UR4, UR5 ;  /* 0x0000000500047c82 */ /* 0x000fc60008000000 */
[----:B------:R-:W-:Y:S01]  /*1f70*/  UISETP.NE.AND UP0, UPT, UR13, UR25, UPT ;  /* 0x000000190d00728c */ /* 0x000fe2000bf05270 */
[----:B------:R4:W-:Y:S08]  /*1f80*/  UTMALDG.3D.MULTICAST [UR16], [UR22], UR6, desc[UR30] ;  /* 0x00001e10160073b4 */ /* 0x0009f00008011806 */
[----:B----4-:R-:W-:Y:S05]  /*1f90*/  BRA.U UP0, `(.L_x_38) ;  /* 0xfffffffd004c7547 */ /* 0x010fea000b83ffff */
.L_x_32:
[C---:B------:R-:W-:Y:S01]  /*1fa0*/  LEA R3, R11.reuse, UR7, 0x3 ;  /* 0x000000070b037c11 */ /* 0x040fe2000f8e18ff */
[----:B------:R-:W-:Y:S01]  /*1fb0*/  NOP ;  /* 0x0000000000007918 */ /* 0x000fe20000000000 */
[----:B-1----:R-:W-:Y:S02]  /*1fc0*/  SHF.L.U32 R0, R10, 0x1f, RZ ;  /* 0x0000001f0a007819 */ /* 0x002fe400000006ff */
[----:B------:R-:W-:Y:S02]  /*1fd0*/  LEA R5, R11, UR7, 0x4 ;  /* 0x000000070b057c11 */ /* 0x000fe4000f8e20ff */
[----:B---3--:R-:W1:Y:S02]  /*1fe0*/  SYNCS.PHASECHK.TRANS64.TRYWAIT P0, [R3+URZ+0x80], R0 ;  /* 0x00008000030075a7 */ /* 0x008e6400080011ff */
[----:B-1----:R-:W-:Y:S05]  /*1ff0*/  @!P0 BRA `(.L_x_39) ;  /* 0x0000007400a48947 */ /* 0x002fea0003800000 */
.L_x_134:
[----:B------:R-:W3:Y:S01]  /*2000*/  LDS.128 R4, [R5+0x110] ;  /* 0x0001100005047984 */ /* 0x000ee20000000c00 */
[----:B------:R-:W-:Y:S01]  /*2010*/  UISETP.GE.AND UP0, UPT, UR42, 0x1, UPT ;  /* 0x000000012a00788c */ /* 0x000fe2000bf06270 */
[----:B------:R-:W-:Y:S01]  /*2020*/  @!PT LDS RZ, [RZ] ;  /* 0x00000000fffff984 */ /* 0x000fe20000000800 */
[----:B------:R-:W-:Y:S01]  /*2030*/  @!PT LDS RZ, [RZ] ;  /* 0x00000000fffff984 */ /* 0x000fe20000000800 */
[----:B------:R-:W-:Y:S01]  /*2040*/  @!PT LDS RZ, [RZ] ;  /* 0x00000000fffff984 */ /* 0x000fe20000000800 */
[----:B------:R-:W-:Y:S01]  /*2050*/  @!PT LDS RZ, [RZ] ;  /* 0x00000000fffff984 */ /* 0x000fe20000000800 */
[----:B------:R4:W-:Y:S06]  /*2060*/  MEMBAR.ALL.CTA ;  /* 0x0000000000007992 */ /* 0x0009ec0000008000 */
[----:B----4-:R-:W4:Y:S01]  /*2070*/  FENCE.VIEW.ASYNC.S ;  /* 0x00000000000073c6 */ /* 0x010f220000000000 */
[----:B---3--:R-:W-:-:S13]  /*2080*/  LOP3.LUT P0, RZ, R6, 0x1, RZ, 0xc0, !PT ;  /* 0x0000000106ff7812 */ /* 0x008fda000780c0ff */
[----:B----4-:R-:W-:Y:S01]  /*2090*/  VOTEU.ANY UP1, P0 ;  /* 0x0000000000ff7886 */ /* 0x010fe20000020100 */
[----:B------:R-:W-:-:S13]  /*20a0*/  PLOP3.LUT P0, PT, PT, PT, UP1, 0x80, 0x8 ;  /* 0x000000000008781c */ /* 0x000fda0003f0f018 */
[----:B-1----:R-:W-:Y:S02]  /*20b0*/  @P0 LOP3.LUT R0, R5, 0xffff, RZ, 0xc0, !PT ;  /* 0x0000ffff05000812 */ /* 0x002fe400078ec0ff */
[----:B------:R-:W-:Y:S02]  /*20c0*/  @P0 MOV R2, R4 ;  /* 0x0000000400020202 */ /* 0x000fe40000000f00 */
[----:B------:R-:W-:Y:S01]  /*20d0*/  @P0 R2UR UR6, R0 ;  /* 0x00000000000602ca */ /* 0x000fe200000e0000 */
[----:B------:R-:W-:Y:S01]  /*20e0*/  VIADD R0, R3, 0x90 ;  /* 0x0000009003007836 */ /* 0x000fe20000000000 */
[----:B------:R-:W-:Y:S02]  /*20f0*/  @P0 SHF.R.U32.HI R4, RZ, 0x10, R5 ;  /* 0x00000010ff040819 */ /* 0x000fe40000011605 */
[----:B------:R-:W-:Y:S02]  /*2100*/  @P0 R2UR UR8, R2 ;  /* 0x00000000020802ca */ /* 0x000fe400000e0000 */
[----:B------:R-:W-:-:S02]  /*2110*/  PRMT R0, RZ, 0x654, R0 ;  /* 0x00000654ff007816 */ /* 0x000fc40000000000 */
[----:B------:R-:W-:Y:S02]  /*2120*/  @P0 R2UR UR4, R4 ;  /* 0x00000000040402ca */ /* 0x000fe400000e0000 */
[----:B------:R1:W-:Y:S03]  /*2130*/  SYNCS.ARRIVE.TRANS64.RED.A1T0 RZ, [R0+URZ], RZ ;  /* 0x000000ff00ff79a7 */ /* 0x0003e600081004ff */
[----:B------:R-:W-:-:S04]  /*2140*/  @UP1 UMOV UR37, UR6 ;  /* 0x0000000600251c82 */ /* 0x000fc80008000000 */
[----:B------:R-:W-:-:S04]  /*2150*/  @UP1 UMOV UR38, UR8 ;  /* 0x0000000800261c82 */ /* 0x000fc80008000000 */
[----:B------:R-:W-:Y:S01]  /*2160*/  @UP1 UMOV UR36, UR4 ;  /* 0x0000000400241c82 */ /* 0x000fe20008000000 */
[----:B------:R-:W-:Y:S05]  /*2170*/  BRA.U !UP0, `(.L_x_40) ;  /* 0x0000000108d47547 */ /* 0x000fea000b800000 */
[----:B------:R-:W2:Y:S01]  /*2180*/  LDCU.128 UR12, c[0x0][0xb10] ;  /* 0x00016200ff0c77ac */ /* 0x000ea20008000c00 */
[----:B------:R-:W3:Y:S01]  /*2190*/  LDCU UR25, c[0x0][0xb20] ;  /* 0x00016400ff1977ac */ /* 0x000ee20008000800 */
[----:B------:R-:W4:Y:S01]  /*21a0*/  LDCU UR20, c[0x0][0xb0c] ;  /* 0x00016180ff1477ac */ /* 0x000f220008000800 */
[----:B------:R-:W1:Y:S01]  /*21b0*/  LDCU.64 UR10, c[0x0][0xb28] ;  /* 0x00016500ff0a77ac */ /* 0x000e620008000a00 */
[----:B------:R-:W-:Y:S02]  /*21c0*/  UISETP.NE.AND UP3, UPT, UR42, 0x1, UPT ;  /* 0x000000012a00788c */ /* 0x000fe4000bf65270 */
[----:B--2---:R-:W-:Y:S02]  /*21d0*/  UIMAD.WIDE.U32 UR16, UR39, UR15, URZ ;  /* 0x0000000f271072a5 */ /* 0x004fe4000f8e00ff */
[----:B------:R-:W-:Y:S02]  /*21e0*/  UIMAD.WIDE.U32 UR8, UR40, UR12, URZ ;  /* 0x0000000c280872a5 */ /* 0x000fe4000f8e00ff */
[----:B------:R-:W-:-:S02]  /*21f0*/  UISETP.NE.AND UP0, UPT, UR14, 0x1, UPT ;  /* 0x000000010e00788c */ /* 0x000fc4000bf05270 */
[----:B------:R-:W-:Y:S01]  /*2200*/  UIMAD.WIDE.U32 UR22, UR37, UR15, URZ ;  /* 0x0000000f251672a5 */ /* 0x000fe2000f8e00ff */
[----:B------:R-:W-:Y:S02]  /*2210*/  UMOV UR16, UR17 ;  /* 0x0000001100107c82 */ /* 0x000fe40008000000 */
[----:B------:R-:W-:Y:S01]  /*2220*/  UMOV UR8, UR9 ;  /* 0x0000000900087c82 */ /* 0x000fe20008000000 */
[----:B---3--:R-:W-:Y:S02]  /*2230*/  USHF.R.U32.HI UR16, URZ, UR25, UR16 ;  /* 0x00000019ff107299 */ /* 0x008fe40008011610 */
[----:B----4-:R-:W-:Y:S02]  /*2240*/  UISETP.NE.AND UP2, UPT, UR20, 0x1, UPT ;  /* 0x000000011400788c */ /* 0x010fe4000bf45270 */
[----:B------:R-:W-:Y:S02]  /*2250*/  USHF.R.U32.HI UR8, URZ, UR13, UR8 ;  /* 0x0000000dff087299 */ /* 0x000fe40008011608 */
[----:B------:R-:W-:-:S02]  /*2260*/  USEL UR6, UR39, UR16, !UP0 ;  /* 0x0000001027067287 */ /* 0x000fc4000c000000 */
[----:B------:R-:W-:Y:S02]  /*2270*/  USEL UR8, UR40, UR8, !UP2 ;  /* 0x0000000828087287 */ /* 0x000fe4000d000000 */
[----:B-1----:R-:W-:Y:S01]  /*2280*/  UIMAD.WIDE.U32 UR16, UR6, UR10, URZ ;  /* 0x0000000a061072a5 */ /* 0x002fe2000f8e00ff */
[----:B------:R-:W-:Y:S01]  /*2290*/  UMOV UR4, UR23 ;  /* 0x0000001700047c82 */ /* 0x000fe20008000000 */
[----:B------:R-:W-:Y:S02]  /*22a0*/  UIMAD.WIDE.U32 UR18, UR38, UR12, URZ ;  /* 0x0000000c261272a5 */ /* 0x000fe4000f8e00ff */
[----:B------:R-:W-:-:S03]  /*22b0*/  UIMAD.WIDE.U32 UR22, UR8, UR10, URZ ;  /* 0x0000000a081672a5 */ /* 0x000fc6000f8e00ff */
[----:B------:R-:W-:Y:S01]  /*22c0*/  UMOV UR16, UR17 ;  /* 0x0000001100107c82 */ /* 0x000fe20008000000 */
[----:B------:R-:W-:Y:S02]  /*22d0*/  USHF.R.U32.HI UR4, URZ, UR25, UR4 ;  /* 0x00000019ff047299 */ /* 0x000fe40008011604 */
[----:B------:R-:W-:Y:S01]  /*22e0*/  @UP3 USHF.R.U32.HI UR6, URZ, UR11, UR16 ;  /* 0x0000000bff063299 */ /* 0x000fe20008011610 */
[----:B------:R-:W-:Y:S01]  /*22f0*/  UMOV UR18, UR19 ;  /* 0x0000001300127c82 */ /* 0x000fe20008000000 */
[----:B------:R-:W-:Y:S01]  /*2300*/  UMOV UR22, UR23 ;  /* 0x0000001700167c82 */ /* 0x000fe20008000000 */
[----:B------:R-:W-:Y:S02]  /*2310*/  USHF.R.U32.HI UR13, URZ, UR13, UR18 ;  /* 0x0000000dff0d7299 */ /* 0x000fe40008011612 */
[----:B------:R-:W-:Y:S02]  /*2320*/  USEL UR4, UR37, UR4, !UP0 ;  /* 0x0000000425047287 */ /* 0x000fe4000c000000 */
[----:B------:R-:W-:-:S02]  /*2330*/  @UP3 USHF.R.U32.HI UR8, URZ, UR11, UR22 ;  /* 0x0000000bff083299 */ /* 0x000fc40008011616 */
[----:B------:R-:W-:Y:S02]  /*2340*/  UIMAD UR9, UR42, UR6, URZ ;  /* 0x000000062a0972a4 */ /* 0x000fe4000f8e02ff */
[----:B------:R-:W-:Y:S02]  /*2350*/  USEL UR6, UR38, UR13, !UP2 ;  /* 0x0000000d26067287 */ /* 0x000fe4000d000000 */
[----:B------:R-:W-:Y:S02]  /*2360*/  UIMAD UR12, UR42, UR8, URZ ;  /* 0x000000082a0c72a4 */ /* 0x000fe4000f8e02ff */
[----:B------:R-:W-:Y:S02]  /*2370*/  UISETP.GE.AND UP0, UPT, UR4, UR9, UPT ;  /* 0x000000090400728c */ /* 0x000fe4000bf06270 */
[----:B------:R-:W-:Y:S02]  /*2380*/  UIMAD.WIDE.U32 UR16, UR4, UR10, URZ ;  /* 0x0000000a041072a5 */ /* 0x000fe4000f8e00ff */
[----:B------:R-:W-:-:S02]  /*2390*/  UISETP.GE.OR UP0, UPT, UR6, UR12, UP0 ;  /* 0x0000000c0600728c */ /* 0x000fc40008706670 */
[----:B------:R-:W-:Y:S02]  /*23a0*/  UIMAD.WIDE.U32 UR12, UR6, UR10, URZ ;  /* 0x0000000a060c72a5 */ /* 0x000fe4000f8e00ff */
[----:B------:R-:W-:Y:S01]  /*23b0*/  UIADD3 UR15, UPT, UPT, -UR4, URZ, URZ ;  /* 0x000000ff040f7290 */ /* 0x000fe2000fffe1ff */
[----:B------:R-:W-:Y:S01]  /*23c0*/  UMOV UR10, UR17 ;  /* 0x00000011000a7c82 */ /* 0x000fe20008000000 */
[----:B------:R-:W-:Y:S02]  /*23d0*/  UIADD3 UR12, UPT, UPT, -UR6, URZ, URZ ;  /* 0x000000ff060c7290 */ /* 0x000fe4000fffe1ff */
[----:B------:R-:W-:-:S03]  /*23e0*/  USHF.R.U32.HI UR10, URZ, UR11, UR10 ;  /* 0x0000000bff0a7299 */ /* 0x000fc6000801160a */
[----:B------:R-:W-:Y:S01]  /*23f0*/  @!UP0 UMOV UR9, UR13 ;  /* 0x0000000d00098c82 */ /* 0x000fe20008000000 */
[----:B------:R-:W-:Y:S02]  /*2400*/  UIMAD UR15, UR14, UR15, UR37 ;  /* 0x0000000f0e0f72a4 */ /* 0x000fe4000f8e0225 */
[----:B------:R-:W-:Y:S02]  /*2410*/  USEL UR10, UR4, UR10, !UP3 ;  /* 0x0000000a040a7287 */ /* 0x000fe4000d800000 */
[----:B------:R-:W-:Y:S02]  /*2420*/  @!UP0 USHF.R.U32.HI UR9, URZ, UR11, UR9 ;  /* 0x0000000bff098299 */ /* 0x000fe40008011609 */
[----:B------:R-:W-:Y:S02]  /*2430*/  UIADD3 UR11, UPT, UPT, -UR10, URZ, URZ ;  /* 0x000000ff0a0b7290 */ /* 0x000fe4000fffe1ff */
[----:B------:R-:W-:Y:S02]  /*2440*/  @!UP0 USEL UR9, UR6, UR9, !UP3 ;  /* 0x0000000906098287 */ /* 0x000fe4000d800000 */
[----:B------:R-:W-:-:S02]  /*2450*/  UIMAD UR11, UR42, UR11, UR4 ;  /* 0x0000000b2a0b72a4 */ /* 0x000fc4000f8e0204 */
[----:B------:R-:W-:Y:S02]  /*2460*/  @!UP0 UIADD3 UR10, UPT, UPT, UR10, -UR9, URZ ;  /* 0x800000090a0a8290 */ /* 0x000fe4000fffe0ff */
[----:B------:R-:W-:Y:S02]  /*2470*/  @!UP0 UIMAD UR9, UR11, UR8, UR9 ;  /* 0x000000080b0982a4 */ /* 0x000fe4000f8e0209 */
[----:B------:R-:W-:Y:S02]  /*2480*/  @!UP0 UIMAD UR4, UR42, UR10, UR6 ;  /* 0x0000000a2a0482a4 */ /* 0x000fe4000f8e0206 */
[----:B------:R-:W-:Y:S02]  /*2490*/  UIMAD UR8, UR20, UR12, UR38 ;  /* 0x0000000c140872a4 */ /* 0x000fe4000f8e0226 */
[----:B------:R-:W-:Y:S01]  /*24a0*/  UIMAD UR37, UR4, UR14, UR15 ;  /* 0x0000000e042572a4 */ /* 0x000fe2000f8e020f */
[----:B------:R-:W-:Y:S02]  /*24b0*/  @!UP0 UMOV UR6, UR9 ;  /* 0x0000000900068c82 */ /* 0x000fe40008000000 */
[----:B------:R-:W-:-:S12]  /*24c0*/  UIMAD UR38, UR6, UR20, UR8 ;  /* 0x00000014062672a4 */ /* 0x000fd8000f8e0208 */
.L_x_40:
[----:B------:R-:W3:Y:S02]  /*24d0*/  LDCU UR4, c[0x0][0xb30] ;  /* 0x00016600ff0477ac */ /* 0x000ee40008000800 */
[----:B---3--:R-:W-:-:S09]  /*24e0*/  UISETP.NE.AND UP0, UPT, UR4, 0x1, UPT ;  /* 0x000000010400788c */ /* 0x008fd2000bf05270 */
[----:B------:R-:W-:Y:S05]  /*24f0*/  BRA.U UP0, `(.L_x_41) ;  /* 0x0000000100447547 */ /* 0x000fea000b800000 */
[----:B------:R-:W3:Y:S01]  /*2500*/  LDCU.128 UR12, c[0x0][0xb10] ;  /* 0x00016200ff0c77ac */ /* 0x000ee20008000c00 */
[----:B------:R-:W4:Y:S01]  /*2510*/  LDCU UR16, c[0x0][0xb0c] ;  /* 0x00016180ff1077ac */ /* 0x000f220008000800 */
[----:B------:R-:W1:Y:S01]  /*2520*/  LDCU UR17, c[0x0][0xb20] ;  /* 0x00016400ff1177ac */ /* 0x000e620008000800 */
[----:B---3--:R-:W-:Y:S02]  /*2530*/  UIMAD.WIDE.U32 UR10, UR38, UR12, URZ ;  /* 0x0000000c260a72a5 */ /* 0x008fe4000f8e00ff */
[----:B------:R-:W-:Y:S02]  /*2540*/  UIMAD.WIDE.U32 UR8, UR37, UR15, URZ ;  /* 0x0000000f250872a5 */ /* 0x000fe4000f8e00ff */
[----:B----4-:R-:W-:Y:S02]  /*2550*/  UISETP.NE.AND UP2, UPT, UR16, 0x1, UPT ;  /* 0x000000011000788c */ /* 0x010fe4000bf45270 */
[----:B------:R-:W-:Y:S01]  /*2560*/  UISETP.NE.AND UP0, UPT, UR14, 0x1, UPT ;  /* 0x000000010e00788c */ /* 0x000fe2000bf05270 */
[----:B------:R-:W-:-:S02]  /*2570*/  UMOV UR6, UR11 ;  /* 0x0000000b00067c82 */ /* 0x000fc40008000000 */
[----:B------:R-:W-:Y:S01]  /*2580*/  UMOV UR4, UR9 ;  /* 0x0000000900047c82 */ /* 0x000fe20008000000 */
[----:B------:R-:W-:Y:S02]  /*2590*/  USHF.R.U32.HI UR6, URZ, UR13, UR6 ;  /* 0x0000000dff067299 */ /* 0x000fe40008011606 */
[----:B-1----:R-:W-:Y:S02]  /*25a0*/  USHF.R.U32.HI UR4, URZ, UR17, UR4 ;  /* 0x00000011ff047299 */ /* 0x002fe40008011604 */
[----:B------:R-:W-:Y:S02]  /*25b0*/  USEL UR6, UR38, UR6, !UP2 ;  /* 0x0000000626067287 */ /* 0x000fe4000d000000 */
[----:B------:R-:W-:-:S04]  /*25c0*/  USEL UR4, UR37, UR4, !UP0 ;  /* 0x0000000425047287 */ /* 0x000fc8000c000000 */
[----:B------:R-:W-:Y:S02]  /*25d0*/  UIADD3 UR8, UPT, UPT, UR6, -UR4, URZ ;  /* 0x8000000406087290 */ /* 0x000fe4000fffe0ff */
[----:B------:R-:W-:Y:S02]  /*25e0*/  UIADD3 UR4, UPT, UPT, -UR6, UR4, URZ ;  /* 0x0000000406047290 */ /* 0x000fe4000fffe1ff */
[----:B------:R-:W-:Y:S02]  /*25f0*/  UIMAD UR37, UR8, UR14, UR37 ;  /* 0x0000000e082572a4 */ /* 0x000fe4000f8e0225 */
[----:B------:R-:W-:-:S12]  /*2600*/  UIMAD UR38, UR4, UR16, UR38 ;  /* 0x00000010042672a4 */ /* 0x000fd8000f8e0226 */
.L_x_41:
[----:B------:R-:W-:Y:S01]  /*2610*/  VIADD R11, R11, 0x1 ;  /* 0x000000010b0b7836 */ /* 0x000fe20000000000 */
[----:B------:R-:W-:Y:S01]  /*2620*/  R2UR UR4, R87 ;  /* 0x00000000570472ca */ /* 0x000fe200000e0000 */
[----:B------:R-:W-:Y:S01]  /*2630*/  UIADD3 UR31, UPT, UPT, UR37, UR59, URZ ;  /* 0x0000003b251f7290 */ /* 0x000fe2000fffe0ff */
[----:B------:R-:W-:Y:S02]  /*2640*/  PLOP3.LUT P1, PT, PT, PT, PT, 0x80, 0x8 ;  /* 0x000000000008781c */ /* 0x000fe40003f2f070 */
[----:B------:R-:W-:-:S04]  /*2650*/  ISETP.NE.AND P0, PT, R11, 0x2, PT ;  /* 0x000000020b00780c */ /* 0x000fc80003f05270 */
[----:B------:R-:W-:Y:S02]  /*2660*/  SEL R3, RZ, 0x1, P0 ;  /* 0x00000001ff037807 */ /* 0x000fe40000000000 */
[----:B------:R-:W-:Y:S02]  /*2670*/  SEL R11, R11, RZ, P0 ;  /* 0x000000ff0b0b7207 */ /* 0x000fe40000000000 */
[----:B------:R-:W-:Y:S01]  /*2680*/  LOP3.LUT R10, R10, R3, RZ, 0x3c, !PT ;  /* 0x000000030a0a7212 */ /* 0x000fe200078e3cff */
[----:B------:R-:W-:Y:S01]  /*2690*/  UIADD3 UR30, UPT, UPT, UR38, UR4, URZ ;  /* 0x00000004261e7290 */ /* 0x000fe2000fffe0ff */
[----:B------:R-:W-:Y:S11]  /*26a0*/  BRA.U UP1, `(.L_x_42) ;  /* 0xfffffff101587547 */ /* 0x000ff6000b83ffff */
[----:B------:R-:W-:Y:S01]  /*26b0*/  UIADD3 UR7, UPT, UPT, UR7, 0x18, URZ ;  /* 0x0000001807077890 */ /* 0x000fe2000fffe0ff */
[----:B------:R-:W-:-:S03]  /*26c0*/  SHF.L.U32 R3, R12, 0x1f, RZ ;  /* 0x0000001f0c037819 */ /* 0x000fc600000006ff */
[----:B------:R-:W-:-:S09]  /*26d0*/  ULEA UR4, UR5, UR7, 0x3 ;  /* 0x0000000705047291 */ /* 0x000fd2000f8e18ff */
[----:B------:R-:W3:Y:S02]  /*26e0*/  SYNCS.PHASECHK.TRANS64.TRYWAIT P0, [UR4], R3 ;  /* 0x00000003ff0075a7 */ /* 0x000ee40008001104 */
[----:B---3--:R-:W-:Y:S05]  /*26f0*/  @!P0 BRA `(.L_x_43) ;  /* 0x0000006c00f88947 */ /* 0x008fea0003800000 */
.L_x_136:
[----:B------:R-:W-:-:S04]  /*2700*/  UIADD3 UR4, UPT, UPT, UR5, 0x1, URZ ;  /* 0x0000000105047890 */ /* 0x000fc8000fffe0ff */
[----:B------:R-:W-:-:S04]  /*2710*/  UISETP.NE.AND UP0, UPT, UR4, 0x3, UPT ;  /* 0x000000030400788c */ /* 0x000fc8000bf05270 */
[----:B------:R-:W-:Y:S02]  /*2720*/  USEL UR6, URZ, 0x1, UP0 ;  /* 0x00000001ff067887 */ /* 0x000fe40008000000 */
[----:B------:R-:W-:-:S04]  /*2730*/  USEL UR4, UR4, URZ, UP0 ;  /* 0x000000ff04047287 */ /* 0x000fc80008000000 */
[----:B------:R-:W-:Y:S01]  /*2740*/  ULEA UR5, UR4, UR7, 0x3 ;  /* 0x0000000704057291 */ /* 0x000fe2000f8e18ff */
[----:B------:R-:W-:-:S04]  /*2750*/  LOP3.LUT R12, R12, UR6, RZ, 0x3c, !PT ;  /* 0x000000060c0c7c12 */ /* 0x000fc8000f8e3cff */
[----:B-1----:R-:W-:-:S04]  /*2760*/  SHF.L.U32 R3, R12, 0x1f, RZ ;  /* 0x0000001f0c037819 */ /* 0x002fc800000006ff */
[----:B------:R-:W1:Y:S02]  /*2770*/  SYNCS.PHASECHK.TRANS64.TRYWAIT P0, [UR5], R3 ;  /* 0x00000003ff0075a7 */ /* 0x000e640008001105 */
[----:B-1----:R-:W-:Y:S05]  /*2780*/  @!P0 BRA `(.L_x_44) ;  /* 0x0000006c00ec8947 */ /* 0x002fea0003800000 */
.L_x_138:
[----:B------:R-:W-:-:S04]  /*2790*/  UIADD3 UR4, UPT, UPT, UR4, 0x1, URZ ;  /* 0x0000000104047890 */ /* 0x000fc8000fffe0ff */
[----:B------:R-:W-:-:S04]  /*27a0*/  UISETP.NE.AND UP0, UPT, UR4, 0x3, UPT ;  /* 0x000000030400788c */ /* 0x000fc8000bf05270 */
[----:B------:R-:W-:Y:S02]  /*27b0*/  USEL UR5, URZ, 0x1, UP0 ;  /* 0x00000001ff057887 */ /* 0x000fe40008000000 */
[----:B------:R-:W-:-:S04]  /*27c0*/  USEL UR4, UR4, URZ, UP0 ;  /* 0x000000ff04047287 */ /* 0x000fc80008000000 */
[----:B------:R-:W-:Y:S01]  /*27d0*/  ULEA UR4, UR4, UR7, 0x3 ;  /* 0x0000000704047291 */ /* 0x000fe2000f8e18ff */
[----:B-1----:R-:W-:-:S04]  /*27e0*/  LOP3.LUT R3, R12, UR5, RZ, 0x3c, !PT ;  /* 0x000000050c037c12 */ /* 0x002fc8000f8e3cff */
[----:B------:R-:W-:Y:S01]  /*27f0*/  SHF.L.U32 R3, R3, 0x1f, RZ ;  /* 0x0000001f03037819 */ /* 0x000fe200000006ff */
[----:B------:R-:W-:-:S07]  /*2800*/  IMAD.U32 R0, RZ, RZ, UR4 ;  /* 0x00000004ff007e24 */ /* 0x000fce000f8e00ff */
.L_x_45:
[----:B-1----:R1:W3:Y:S02]  /*2810*/  SYNCS.PHASECHK.TRANS64.TRYWAIT P0, [R0+URZ], R3 ;  /* 0x00000003000075a7 */ /* 0x0022e400080011ff */
[----:B---3--:R-:W-:Y:S05]  /*2820*/  @!P0 NANOSLEEP.SYNCS 0x989680 ;  /* 0x009896800000895d */ /* 0x008fea0003900000 */
[----:B------:R-:W3:Y:S02]  /*2830*/  @!P0 SYNCS.PHASECHK.TRANS64 P0, [R0+URZ], R3 ;  /* 0x00000003000085a7 */ /* 0x000ee400080010ff */
[----:B--23--:R-:W-:Y:S05]  /*2840*/  @P0 EXIT ;  /* 0x000000000000094d */ /* 0x00cfea0003800000 */
[----:B------:R-:W-:Y:S05]  /*2850*/  BRA `(.L_x_45) ;  /* 0xfffffffc00ec7947 */ /* 0x000fea000383ffff */
.L_x_22:
[----:B------:R-:W2:Y:S02]  /*2860*/  S2UR UR4, SR_CgaCtaId ;  /* 0x00000000000479c3 */ /* 0x000ea40000008800 */
[----:B--2---:R-:W-:-:S04]  /*2870*/  UISETP.NE.AND UP0, UPT, UR4, URZ, UPT ;  /* 0x000000ff0400728c */ /* 0x004fc8000bf05270 */
[----:B------:R-:W-:-:S09]  /*2880*/  UISETP.NE.OR UP0, UPT, UR18, 0x1, UP0 ;  /* 0x000000011200788c */ /* 0x000fd20008705670 */
[----:B------:R-:W-:Y:S05]  /*2890*/  BRA.U UP0, `(.L_x_46) ;  /* 0x00000005004c7547 */ /* 0x000fea000b800000 */
[----:B------:R-:W2:Y:S01]  /*28a0*/  S2UR UR5, SR_CgaCtaId ;  /* 0x00000000000579c3 */ /* 0x000ea20000008800 */
[----:B------:R-:W-:Y:S01]  /*28b0*/  UMOV UR4, 0x400 ;  /* 0x0000040000047882 */ /* 0x000fe20000000000 */
[----:B------:R-:W-:Y:S01]  /*28c0*/  ISETP.GE.U32.AND P2, PT, R0, 0x2, PT ;  /* 0x000000020000780c */ /* 0x000fe20003f46070 */
[----:B------:R-:W-:Y:S01]  /*28d0*/  IMAD.MOV.U32 R12, RZ, RZ, 0x1 ;  /* 0x00000001ff0c7424 */ /* 0x000fe200078e00ff */
[----:B------:R-:W-:Y:S02]  /*28e0*/  CS2R R10, SRZ ;  /* 0x00000000000a7805 */ /* 0x000fe4000001ff00 */
[----:B------:R-:W-:Y:S01]  /*28f0*/  CS2R R8, SRZ ;  /* 0x0000000000087805 */ /* 0x000fe2000001ff00 */
[----:B--2---:R-:W-:-:S03]  /*2900*/  ULEA UR6, UR5, UR4, 0x18 ;  /* 0x0000000405067291 */ /* 0x004fc6000f8ec0ff */
[----:B------:R-:W-:-:S09]  /*2910*/  UMOV UR5, URZ ;  /* 0x000000ff00057c82 */ /* 0x000fd20008000000 */
.L_x_50:
[----:B------:R-:W-:Y:S02]  /*2920*/  LEA R2, R8, UR6, 0x3 ;  /* 0x0000000608027c11 */ /* 0x000fe4000f8e18ff */
[----:B------:R-:W-:-:S03]  /*2930*/  SHF.L.U32 R5, R9, 0x1f, RZ ;  /* 0x0000001f09057819 */ /* 0x000fc600000006ff */
[----:B------:R-:W-:Y:S01]  /*2940*/  VIADD R4, R2, 0xf0 ;  /* 0x000000f002047836 */ /* 0x000fe20000000000 */
[----:B------:R-:W2:Y:S02]  /*2950*/  SYNCS.PHASECHK.TRANS64.TRYWAIT P0, [R2+URZ+0xe0], R5 ;  /* 0x0000e005020075a7 */ /* 0x000ea400080011ff */
[----:B--2---:R-:W-:Y:S05]  /*2960*/  @!P0 BRA `(.L_x_47) ;  /* 0x0000006c008c8947 */ /* 0x004fea0003800000 */
.L_x_139:
[----:B------:R-:W-:Y:S01]  /*2970*/  ULEA UR4, UR5, UR6, 0x3 ;  /* 0x0000000605047291 */ /* 0x000fe2000f8e18ff */
[----:B------:R-:W-:Y:S02]  /*2980*/  PRMT R4, RZ, 0x654, R4 ;  /* 0x00000654ff047816 */ /* 0x000fe40000000004 */
[----:B--2---:R-:W-:Y:S01]  /*2990*/  SHF.L.U32 R5, R12, 0x1f, RZ ;  /* 0x0000001f0c057819 */ /* 0x004fe200000006ff */
[----:B------:R-:W-:Y:S01]  /*29a0*/  UIADD3 UR7, UPT, UPT, UR4, 0x80, URZ ;  /* 0x0000008004077890 */ /* 0x000fe2000fffe0ff */
[----:B------:R2:W-:Y:S05]  /*29b0*/  SYNCS.ARRIVE.TRANS64.RED.A1T0 RZ, [R4+URZ], RZ ;  /* 0x000000ff04ff79a7 */ /* 0x0005ea00081004ff */
[----:B------:R-:W-:Y:S01]  /*29c0*/  IMAD.U32 R7, RZ, RZ, UR7 ;  /* 0x00000007ff077e24 */ /* 0x000fe2000f8e00ff */
[----:B------:R-:W3:Y:S04]  /*29d0*/  SYNCS.PHASECHK.TRANS64.TRYWAIT P0, [UR4+0x90], R5 ;  /* 0x00009005ff0075a7 */ /* 0x000ee80008001104 */
[----:B------:R-:W-:Y:S01]  /*29e0*/  PRMT R6, R0, 0x654, R7 ;  /* 0x0000065400067816 */ /* 0x000fe20000000007 */
[----:B--2---:R-:W-:Y:S01]  /*29f0*/  @!P2 IMAD.MOV.U32 R4, RZ, RZ, 0x10 ;  /* 0x00000010ff04a424 */ /* 0x004fe200078e00ff */
[----:B---3--:R-:W-:Y:S06]  /*2a00*/  @!P0 BRA `(.L_x_48) ;  /* 0x0000006c00788947 */ /* 0x008fec0003800000 */
.L_x_141:
[----:B------:R-:W-:Y:S01]  /*2a10*/  ULEA UR8, UR5, UR6, 0x4 ;  /* 0x0000000605087291 */ /* 0x000fe2000f8e20ff */
[----:B------:R-:W-:Y:S01]  /*2a20*/  SEL R3, R6, R3, !P2 ;  /* 0x0000000306037207 */ /* 0x000fe20005000000 */
[----:B------:R-:W-:Y:S01]  /*2a30*/  UIADD3 UR9, UPT, UPT, UR4, 0x80, URZ ;  /* 0x0000008004097890 */ /* 0x000fe2000fffe0ff */
[----:B--2---:R-:W-:Y:S01]  /*2a40*/  LEA R2, R11, UR6, 0x3 ;  /* 0x000000060b027c11 */ /* 0x004fe2000f8e18ff */
[----:B------:R-:W-:Y:S01]  /*2a50*/  UIADD3 UR8, UPT, UPT, UR8, 0x110, URZ ;  /* 0x0000011008087890 */ /* 0x000fe2000fffe0ff */
[----:B------:R-:W-:Y:S01]  /*2a60*/  SHF.L.U32 R5, R10, 0x1f, RZ ;  /* 0x0000001f0a057819 */ /* 0x000fe200000006ff */
[----:B------:R2:W-:Y:S01]  /*2a70*/  @!P2 SYNCS.ARRIVE.TRANS64.RED RZ, [R3+URZ], R4 ;  /* 0x0000000403ffa9a7 */ /* 0x0005e200080004ff */
[----:B------:R-:W-:Y:S01]  /*2a80*/  UIADD3 UR4, UPT, UPT, UR5, 0x1, URZ ;  /* 0x0000000105047890 */ /* 0x000fe2000fffe0ff */
[----:B------:R-:W-:-:S03]  /*2a90*/  VIADD R8, R8, 0x1 ;  /* 0x0000000108087836 */ /* 0x000fc60000000000 */
[----:B------:R-:W-:Y:S02]  /*2aa0*/  UISETP.NE.AND UP0, UPT, UR4, 0x2, UPT ;  /* 0x000000020400788c */ /* 0x000fe4000bf05270 */
[----:B------:R-:W-:Y:S06]  /*2ab0*/  UGETNEXTWORKID.BROADCAST [UR8], [UR9] ;  /* 0x00000000080073ca */ /* 0x000fec0008000100 */
[----:B------:R-:W-:Y:S01]  /*2ac0*/  USEL UR7, URZ, 0x1, UP0 ;  /* 0x00000001ff077887 */ /* 0x000fe20008000000 */
[----:B------:R-:W-:Y:S01]  /*2ad0*/  ISETP.NE.AND P0, PT, R8, 0x2, PT ;  /* 0x000000020800780c */ /* 0x000fe20003f05270 */
[----:B------:R-:W-:Y:S01]  /*2ae0*/  USEL UR5, UR4, URZ, UP0 ;  /* 0x000000ff04057287 */ /* 0x000fe20008000000 */
[----:B------:R-:W3:Y:S03]  /*2af0*/  SYNCS.PHASECHK.TRANS64.TRYWAIT P1, [R2+URZ+0x80], R5 ;  /* 0x00008005020075a7 */ /* 0x000ee600080211ff */
[----:B------:R-:W-:Y:S01]  /*2b00*/  LOP3.LUT R12, R12, UR7, RZ, 0x3c, !PT ;  /* 0x000000070c0c7c12 */ /* 0x000fe2000f8e3cff */
[----:B--23--:R-:W-:Y:S07]  /*2b10*/  @!P1 BRA `(.L_x_49) ;  /* 0x0000006c004c9947 */ /* 0x00cfee0003800000 */
.L_x_142:
[C---:B------:R-:W-:Y:S01]  /*2b20*/  LEA R4, R11.reuse, UR6, 0x4 ;  /* 0x000000060b047c11 */ /* 0x040fe2000f8e20ff */
[----:B--2---:R-:W-:Y:S01]  /*2b30*/  VIADD R2, R2, 0x90 ;  /* 0x0000009002027836 */ /* 0x004fe20000000000 */
[----:B------:R-:W-:Y:S01]  /*2b40*/  SEL R8, R8, RZ, P0 ;  /* 0x000000ff08087207 */ /* 0x000fe20000000000 */
[----:B------:R-:W-:-:S03]  /*2b50*/  VIADD R11, R11, 0x1 ;  /* 0x000000010b0b7836 */ /* 0x000fc60000000000 */
[----:B------:R-:W2:Y:S01]  /*2b60*/  LDS.128 R4, [R4+0x110] ;  /* 0x0001100004047984 */ /* 0x000ea20000000c00 */
[----:B------:R-:W-:Y:S02]  /*2b70*/  PRMT R2, RZ, 0x654, R2 ;  /* 0x00000654ff027816 */ /* 0x000fe40000000002 */
[C---:B------:R-:W-:Y:S01]  /*2b80*/  ISETP.NE.AND P1, PT, R11.reuse, 0x2, PT ;  /* 0x000000020b00780c */ /* 0x040fe20003f25270 */
[----:B------:R-:W-:Y:S01]  /*2b90*/  @!PT LDS RZ, [RZ] ;  /* 0x00000000fffff984 */ /* 0x000fe20000000800 */
[----:B------:R-:W-:Y:S01]  /*2ba0*/  @!PT LDS RZ, [RZ] ;  /* 0x00000000fffff984 */ /* 0x000fe20000000800 */
[----:B------:R-:W-:Y:S01]  /*2bb0*/  @!PT LDS RZ, [RZ] ;  /* 0x00000000fffff984 */ /* 0x000fe20000000800 */
[----:B------:R-:W-:Y:S01]  /*2bc0*/  @!PT LDS RZ, [RZ] ;  /* 0x00000000fffff984 */ /* 0x000fe20000000800 */
[----:B------:R3:W-:Y:S06]  /*2bd0*/  MEMBAR.ALL.CTA ;  /* 0x0000000000007992 */ /* 0x0007ec0000008000 */
[----:B---3--:R-:W3:Y:S01]  /*2be0*/  FENCE.VIEW.ASYNC.S ;  /* 0x00000000000073c6 */ /* 0x008ee20000000000 */
[----:B------:R-:W-:Y:S01]  /*2bf0*/  SEL R11, R11, RZ, P1 ;  /* 0x000000ff0b0b7207 */ /* 0x000fe20000800000 */
[----:B---3--:R3:W-:Y:S01]  /*2c00*/  SYNCS.ARRIVE.TRANS64.RED.A1T0 RZ, [R2+URZ], RZ ;  /* 0x000000ff02ff79a7 */ /* 0x0087e200081004ff */
[----:B--2---:R-:W-:-:S02]  /*2c10*/  LOP3.LUT P3, RZ, R6, 0x1, RZ, 0xc0, !PT ;  /* 0x0000000106ff7812 */ /* 0x004fc4000786c0ff */
[----:B------:R-:W-:-:S04]  /*2c20*/  SEL R5, RZ, 0x1, P1 ;  /* 0x00000001ff057807 */ /* 0x000fc80000800000 */
[----:B------:R-:W-:Y:S02]  /*2c30*/  LOP3.LUT R10, R10, R5, RZ, 0x3c, !PT ;  /* 0x000000050a0a7212 */ /* 0x000fe400078e3cff */
[----:B---3--:R-:W-:-:S04]  /*2c40*/  SEL R2, RZ, 0x1, P0 ;  /* 0x00000001ff027807 */ /* 0x008fc80000000000 */
[----:B------:R-:W-:Y:S01]  /*2c50*/  LOP3.LUT R9, R9, R2, RZ, 0x3c, !PT ;  /* 0x0000000209097212 */ /* 0x000fe200078e3cff */
[----:B------:R-:W-:Y:S06]  /*2c60*/  @P3 BRA `(.L_x_50) ;  /* 0xfffffffc002c3947 */ /* 0x000fec000383ffff */
[----:B------:R-:W-:Y:S01]  /*2c70*/  ULEA UR4, UR5, UR6, 0x3 ;  /* 0x0000000605047291 */ /* 0x000fe2000f8e18ff */
[----:B------:R-:W-:-:S08]  /*2c80*/  SHF.L.U32 R3, R12, 0x1f, RZ ;  /* 0x0000001f0c037819 */ /* 0x000fd000000006ff */
[----:B------:R-:W2:Y:S02]  /*2c90*/  SYNCS.PHASECHK.TRANS64 P0, [UR4+0x90], R3 ;  /* 0x00009003ff0075a7 */ /* 0x000ea40008001004 */
[----:B--2---:R-:W-:Y:S05]  /*2ca0*/  @P0 BRA `(.L_x_51) ;  /* 0x0000000000080947 */ /* 0x004fea0003800000 */
[----:B------:R-:W2:Y:S02]  /*2cb0*/  SYNCS.PHASECHK.TRANS64.TRYWAIT P0, [UR4+0x90], R3 ;  /* 0x00009003ff0075a7 */ /* 0x000ea40008001104 */
[----:B--2---:R-:W-:Y:S05]  /*2cc0*/  @!P0 BRA `(.L_x_52) ;  /* 0x0000006800f48947 */ /* 0x004fea0003800000 */
.L_x_51:
[----:B------:R-:W-:-:S04]  /*2cd0*/  UIADD3 UR7, UPT, UPT, UR5, 0x1, URZ ;  /* 0x0000000105077890 */ /* 0x000fc8000fffe0ff */
[----:B------:R-:W-:-:S04]  /*2ce0*/  UISETP.NE.AND UP0, UPT, UR7, 0x2, UPT ;  /* 0x000000020700788c */ /* 0x000fc8000bf05270 */
[----:B------:R-:W-:Y:S02]  /*2cf0*/  USEL UR8, URZ, 0x1, UP0 ;  /* 0x00000001ff087887 */ /* 0x000fe40008000000 */
[----:B------:R-:W-:-:S04]  /*2d00*/  USEL UR7, UR7, URZ, UP0 ;  /* 0x000000ff07077287 */ /* 0x000fc80008000000 */
[----:B------:R-:W-:Y:S01]  /*2d10*/  ULEA UR7, UR7, UR6, 0x3 ;  /* 0x0000000607077291 */ /* 0x000fe2000f8e18ff */
[----:B--2---:R-:W-:-:S04]  /*2d20*/  LOP3.LUT R3, R12, UR8, RZ, 0x3c, !PT ;  /* 0x000000080c037c12 */ /* 0x004fc8000f8e3cff */
[----:B------:R-:W-:-:S04]  /*2d30*/  SHF.L.U32 R0, R3, 0x1f, RZ ;  /* 0x0000001f03007819 */ /* 0x000fc800000006ff */
[----:B------:R-:W2:Y:S02]  /*2d40*/  SYNCS.PHASECHK.TRANS64 P0, [UR7+0x90], R0 ;  /* 0x00009000ff0075a7 */ /* 0x000ea40008001007 */
[----:B-12---:R-:W-:Y:S05]  /*2d50*/  @P0 EXIT ;  /* 0x000000000000094d */ /* 0x006fea0003800000 */
[----:B------:R-:W-:Y:S02]  /*2d60*/  SHF.L.U32 R3, R3, 0x1f, RZ ;  /* 0x0000001f03037819 */ /* 0x000fe400000006ff */
[----:B------:R-:W-:-:S07]  /*2d70*/  MOV R0, UR7 ;  /* 0x0000000700007c02 */ /* 0x000fce0008000f00 */
.L_x_53:
[----:B-1----:R1:W2:Y:S02]  /*2d80*/  SYNCS.PHASECHK.TRANS64.TRYWAIT P0, [R0+URZ+0x90], R3 ;  /* 0x00009003000075a7 */ /* 0x0022a400080011ff */
[----:B--2---:R-:W-:Y:S05]  /*2d90*/  @!P0 NANOSLEEP.SYNCS 0x989680 ;  /* 0x009896800000895d */ /* 0x004fea0003900000 */
[----:B------:R-:W2:Y:S02]  /*2da0*/  @!P0 SYNCS.PHASECHK.TRANS64 P0, [R0+URZ+0x90], R3 ;  /* 0x00009003000085a7 */ /* 0x000ea400080010ff */
[----:B--2---:R-:W-:Y:S05]  /*2db0*/  @P0 EXIT ;  /* 0x000000000000094d */ /* 0x004fea0003800000 */
[----:B------:R-:W-:Y:S05]  /*2dc0*/  BRA `(.L_x_53) ;  /* 0xfffffffc00ec7947 */ /* 0x000fea000383ffff */
.L_x_46:
[----:B------:R-:W-:Y:S05]  /*2dd0*/  BRA.U UP4, `(.L_x_54) ;  /* 0x0000000d04847547 */ /* 0x000fea000b800000 */
[----:B------:R-:W2:Y:S01]  /*2de0*/  S2UR UR7, SR_CgaCtaId ;  /* 0x00000000000779c3 */ /* 0x000ea20000008800 */
[----:B------:R-:W-:Y:S01]  /*2df0*/  UMOV UR4, 0x40 ;  /* 0x0000004000047882 */ /* 0x000fe20000000000 */
[----:B------:R-:W-:Y:S01]  /*2e00*/  NOP ;  /* 0x0000000000007918 */ /* 0x000fe20000000000 */
[----:B------:R-:W-:Y:S01]  /*2e10*/  UMOV UR6, 0x400 ;  /* 0x0000040000067882 */ /* 0x000fe20000000000 */
[----:B--2---:R-:W-:Y:S02]  /*2e20*/  ULEA UR5, UR7, UR4, 0x18 ;  /* 0x0000000407057291 */ /* 0x004fe4000f8ec0ff */
[----:B------:R-:W-:-:S07]  /*2e30*/  ULEA UR6, UR7, UR6, 0x18 ;  /* 0x0000000607067291 */ /* 0x000fce000f8ec0ff */
[----:B------:R-:W2:Y:S02]  /*2e40*/  LDS.U8 R0, [UR5+0x1c] ;  /* 0x00001c05ff007984 */ /* 0x000ea40008000000 */
[----:B--2---:R-:W-:-:S13]  /*2e50*/  ISETP.NE.AND P0, PT, R0, RZ, PT ;  /* 0x000000ff0000720c */ /* 0x004fda0003f05270 */
[----:B------:R-:W-:Y:S05]  /*2e60*/  @P0 BRA `(.L_x_55) ;  /* 0x0000000000580947 */ /* 0x000fea0003800000 */
[----:B------:R-:W-:-:S13]  /*2e70*/  ELECT P0, URZ, PT ;  /* 0x0000000000ff782f */ /* 0x000fda0003800000 */
[----:B------:R-:W-:Y:S05]  /*2e80*/  @!P0 BRA `(.L_x_56) ;  /* 0x0000000000608947 */ /* 0x000fea0003800000 */
[----:B------:R-:W-:Y:S01]  /*2e90*/  UMOV UR4, 0x10 ;  /* 0x0000001000047882 */ /* 0x000fe20000000000 */
[----:B------:R-:W-:Y:S01]  /*2ea0*/  HFMA2 R0, -RZ, RZ, 0, 5.9604644775390625e-08 ;  /* 0x00000001ff007431 */ /* 0x000fe200000001ff */
[----:B------:R-:W-:-:S03]  /*2eb0*/  MOV R3, 0xffff ;  /* 0x0000ffff00037802 */ /* 0x000fc60000000f00 */
[----:B------:R-:W-:Y:S04]  /*2ec0*/  DEPBAR.LE SB2, 0x36 ;  /* 0x0000ad800000791a */ /* 0x000fe80000000000 */
[----:B------:R-:W2:Y:S02]  /*2ed0*/  UTCATOMSWS.FIND_AND_SET.ALIGN UP0, UR4, UR4 ;  /* 0x00000004000475e3 */ /* 0x000ea40008000800 */
[----:B--2---:R-:W-:Y:S01]  /*2ee0*/  MOV R4, UR4 ;  /* 0x0000000400047c02 */ /* 0x004fe20008000f00 */
[----:B------:R-:W-:Y:S06]  /*2ef0*/  BRA.U UP0, `(.L_x_57) ;  /* 0x0000000100187547 */ /* 0x000fec000b800000 */
.L_x_58:
[----:B------:R-:W-:Y:S05]  /*2f00*/  NANOSLEEP 0x64 ;  /* 0x000000640000795d */ /* 0x000fea0003800000 */
[----:B------:R-:W-:-:S05]  /*2f10*/  UMOV UR4, 0x10 ;  /* 0x0000001000047882 */ /* 0x000fca0000000000 */
[----:B------:R-:W-:Y:S04]  /*2f20*/  DEPBAR.LE SB2, 0x36 ;  /* 0x0000ad800000791a */ /* 0x000fe80000000000 */
[----:B------:R-:W2:Y:S02]  /*2f30*/  UTCATOMSWS.FIND_AND_SET.ALIGN UP0, UR4, UR4 ;  /* 0x00000004000475e3 */ /* 0x000ea40008000800 */
[----:B--2---:R-:W-:Y:S01]  /*2f40*/  MOV R4, UR4 ;  /* 0x0000000400047c02 */ /* 0x004fe20008000f00 */
[----:B------:R-:W-:Y:S05]  /*2f50*/  BRA.U !UP0, `(.L_x_58) ;  /* 0xfffffffd08e87547 */ /* 0x000fea000b83ffff */
.L_x_57:
[-C--:B------:R-:W-:Y:S02]  /*2f60*/  SHF.L.U32 R3, R3, R4.reuse, RZ ;  /* 0x0000000403037219 */ /* 0x080fe400000006ff */
[----:B------:R-:W-:Y:S01]  /*2f70*/  SHF.L.U32 R0, R0, R4, RZ ;  /* 0x0000000400007219 */ /* 0x000fe200000006ff */
[----:B------:R-:W-:Y:S02]  /*2f80*/  IMAD.SHL.U32 R4, R4, 0x20, RZ ;  /* 0x0000002004047824 */ /* 0x000fe400078e00ff */
[----:B------:R2:W-:Y:S04]  /*2f90*/  ATOMS.OR RZ, [UR5+0x14], R3 ;  /* 0x00001403ffff798c */ /* 0x0005e8000b000005 */
[----:B------:R2:W-:Y:S04]  /*2fa0*/  ATOMS.OR RZ, [UR5+0x18], R0 ;  /* 0x00001800ffff798c */ /* 0x0005e8000b000005 */
[----:B------:R2:W-:Y:S01]  /*2fb0*/  STS [UR6+0x130], R4 ;  /* 0x00013004ff007988 */ /* 0x0005e20008000806 */
[----:B------:R-:W-:Y:S05]  /*2fc0*/  BRA `(.L_x_56) ;  /* 0x0000000000107947 */ /* 0x000fea0003800000 */
.L_x_55:
[----:B------:R-:W-:Y:S02]  /*2fd0*/  MOV R0, 0xffffffff ;  /* 0xffffffff00007802 */ /* 0x000fe40000000f00 */
[----:B------:R-:W-:-:S03]  /*2fe0*/  MOV R4, 0x3010 ;  /* 0x0000301000047802 */ /* 0x000fc60000000f00 */
[----:B------:R2:W-:Y:S04]  /*2ff0*/  STS [UR6+0x130], R0 ;  /* 0x00013000ff007988 */ /* 0x0005e80008000806 */
[----:B-12--5:R-:W-:Y:S05]  /*3000*/  CALL.REL.NOINC `($__internal_1_$__cuda_sm10x_tcgen05_guardrail_trap_phase_invalid_during_alloc) ;  /* 0x0000007000387944 */ /* 0x026fea0003c00000 */
.L_x_56:
[----:B------:R-:W-:Y:S05]  /*3010*/  WARPSYNC.ALL ;  /* 0x0000000000007948 */ /* 0x000fea0003800000 */
[----:B------:R-:W3:Y:S01]  /*3020*/  S2UR UR4, SR_CgaCtaId ;  /* 0x00000000000479c3 */ /* 0x000ee20000008800 */
[----:B------:R-:W-:Y:S01]  /*3030*/  UMOV UR13, 0x400 ;  /* 0x00000400000d7882 */ /* 0x000fe20000000000 */
[----:B------:R-:W-:-:S06]  /*3040*/  NOP ;  /* 0x0000000000007918 */ /* 0x000fcc0000000000 */
[----:B------:R-:W-:Y:S06]  /*3050*/  BAR.ARV 0x6, 0xa0 ;  /* 0x0182800000007b1d */ /* 0x000fec0000002000 */
[----:B------:R-:W4:Y:S01]  /*3060*/  LDCU UR5, c[0x0][0x38c] ;  /* 0x00007180ff0577ac */ /* 0x000f220008000800 */
[----:B------:R-:W-:Y:S01]  /*3070*/  LOP3.LUT R2, R2, 0xffff, RZ, 0xc0, !PT ;  /* 0x0000ffff02027812 */ /* 0x000fe200078ec0ff */
[----:B------:R-:W-:Y:S01]  /*3080*/  IMAD.MOV.U32 R11, RZ, RZ, 0x1 ;  /* 0x00000001ff0b7424 */ /* 0x000fe200078e00ff */
[----:B------:R-:W-:Y:S01]  /*3090*/  CS2R R8, SRZ ;  /* 0x0000000000087805 */ /* 0x000fe2000001ff00 */
[----:B------:R-:W1:Y:S01]  /*30a0*/  LDCU UR8, c[0x0][0x38c] ;  /* 0x00007180ff0877ac */ /* 0x000e620008000800 */
[----:B------:R-:W-:Y:S01]  /*30b0*/  R2UR UR15, R2 ;  /* 0x00000000020f72ca */ /* 0x000fe200000e0000 */
[----:B------:R-:W-:Y:S01]  /*30c0*/  IMAD.MOV.U32 R10, RZ, RZ, RZ ;  /* 0x000000ffff0a7224 */ /* 0x000fe200078e00ff */
[----:B------:R-:W-:Y:S01]  /*30d0*/  UMOV UR18, URZ ;  /* 0x000000ff00127c82 */ /* 0x000fe20008000000 */
[----:B------:R-:W-:Y:S01]  /*30e0*/  UMOV UR10, URZ ;  /* 0x000000ff000a7c82 */ /* 0x000fe20008000000 */
[----:B---3--:R-:W-:Y:S01]  /*30f0*/  ULEA UR13, UR4, UR13, 0x18 ;  /* 0x0000000d040d7291 */ /* 0x008fe2000f8ec0ff */
[----:B------:R-:W-:Y:S01]  /*3100*/  UMOV UR20, 0x0 ;  /* 0x0000000000147882 */ /* 0x000fe20000000000 */
[----:B------:R-:W-:-:S02]  /*3110*/  UMOV UR21, 0x4400010 ;  /* 0x0440001000157882 */ /* 0x000fc40000000000 */
[----:B------:R-:W-:Y:S02]  /*3120*/  UIADD3 UR6, UPT, UPT, UR13, 0x6400, URZ ;  /* 0x000064000d067890 */ /* 0x000fe4000fffe0ff */
[----:B------:R-:W-:Y:S02]  /*3130*/  UIADD3 UR7, UPT, UPT, UR13, 0x7c00, URZ ;  /* 0x00007c000d077890 */ /* 0x000fe4000fffe0ff */
[----:B----4-:R-:W-:Y:S01]  /*3140*/  UIADD3 UR5, UPT, UPT, UR5, 0x1f, URZ ;  /* 0x0000001f05057890 */ /* 0x010fe2000fffe0ff */
[----:B--2---:R-:W2:Y:S01]  /*3150*/  LDS R0, [UR13+0x130] ;  /* 0x0001300dff007984 */ /* 0x004ea20008000800 */
[----:B------:R-:W-:Y:S02]  /*3160*/  USHF.R.U32.HI UR6, URZ, 0x4, UR6 ;  /* 0x00000004ff067899 */ /* 0x000fe40008011606 */
[----:B------:R-:W-:Y:S02]  /*3170*/  USHF.R.S32.HI UR4, URZ, 0x1f, UR5 ;  /* 0x0000001fff047899 */ /* 0x000fe40008011405 */
[----:B------:R-:W-:-:S02]  /*3180*/  ULOP3.LUT UR6, UR6, 0x3fff, URZ, 0xc0, !UPT ;  /* 0x00003fff06067892 */ /* 0x000fc4000f8ec0ff */
[----:B------:R-:W-:Y:S02]  /*3190*/  ULEA.HI UR4, UR4, UR5, URZ, 0x5 ;  /* 0x0000000504047291 */ /* 0x000fe4000f8f28ff */
[----:B------:R-:W-:Y:S02]  /*31a0*/  USHF.R.U32.HI UR5, URZ, 0x4, UR7 ;  /* 0x00000004ff057899 */ /* 0x000fe40008011607 */
[----:B------:R-:W-:Y:S02]  /*31b0*/  USHF.R.S32.HI UR22, URZ, 0x5, UR4 ;  /* 0x00000005ff167899 */ /* 0x000fe40008011404 */
[----:B------:R-:W-:Y:S02]  /*31c0*/  ULOP3.LUT UR5, UR5, 0x3fff, URZ, 0xc0, !UPT ;  /* 0x00003fff05057892 */ /* 0x000fe4000f8ec0ff */
[----:B------:R-:W-:Y:S02]  /*31d0*/  UISETP.LT.AND UP0, UPT, UR22, 0x1, UPT ;  /* 0x000000011600788c */ /* 0x000fe4000bf01270 */
[----:B------:R-:W-:-:S02]  /*31e0*/  ULOP3.LUT UR16, UR6, 0x10000, URZ, 0xfc, !UPT ;  /* 0x0001000006107892 */ /* 0x000fc4000f8efcff */
[----:B------:R-:W-:Y:S02]  /*31f0*/  USEL UR23, UR22, 0x1, !UP0 ;  /* 0x0000000116177887 */ /* 0x000fe4000c000000 */
[----:B------:R-:W-:Y:S02]  /*3200*/  ULOP3.LUT UR17, UR5, 0x10000, URZ, 0xfc, !UPT ;  /* 0x0001000005117892 */ /* 0x000fe4000f8efcff */
[----:B------:R-:W-:Y:S02]  /*3210*/  UIADD3 UR23, UPT, UPT, -UR23, URZ, URZ ;  /* 0x000000ff17177290 */ /* 0x000fe4000fffe1ff */
[----:B-1----:R-:W-:Y:S01]  /*3220*/  UISETP.GE.AND UP4, UPT, UR8, 0x1, UPT ;  /* 0x000000010800788c */ /* 0x002fe2000bf86270 */
[----:B--2---:R-:W-:-:S15]  /*3230*/  R2UR UR24, R0 ;  /* 0x00000000001872ca */ /* 0x004fde00000e0000 */
.L_x_65:
[----:B------:R-:W-:Y:S02]  /*3240*/  LEA R0, R10, UR13, 0x3 ;  /* 0x0000000d0a007c11 */ /* 0x000fe4000f8e18ff */
[----:B------:R-:W-:Y:S02]  /*3250*/  SHF.L.U32 R5, R9, 0x1f, RZ ;  /* 0x0000001f09057819 */ /* 0x000fe400000006ff */
[----:B------:R-:W-:Y:S01]  /*3260*/  PLOP3.LUT P0, PT, PT, PT, UP4, 0x80, 0x8 ;  /* 0x000000000008781c */ /* 0x000fe20003f0f048 */
[----:B------:R-:W-:Y:S01]  /*3270*/  VIADD R3, R0, 0x90 ;  /* 0x0000009000037836 */ /* 0x000fe20000000000 */
[----:B-1----:R-:W1:Y:S02]  /*3280*/  SYNCS.PHASECHK.TRANS64.TRYWAIT P1, [R0+URZ+0x80], R5 ;  /* 0x00008005000075a7 */ /* 0x002e6400080211ff */
[----:B-1-3--:R-:W-:Y:S09]  /*3290*/  @!P1 BRA `(.L_x_59) ;  /* 0x0000006400989947 */ /* 0x00aff20003800000 */
.L_x_144:
[----:B------:R-:W-:Y:S01]  /*32a0*/  LEA R4, R10, UR13, 0x4 ;  /* 0x0000000d0a047c11 */ /* 0x000fe2000f8e20ff */
[----:B------:R-:W-:Y:S01]  /*32b0*/  @UP4 ULEA UR4, UR10, UR13, 0x3 ;  /* 0x0000000d0a044291 */ /* 0x000fe2000f8e18ff */
[----:B------:R-:W-:Y:S01]  /*32c0*/  PLOP3.LUT P2, PT, PT, PT, PT, 0x80, 0x8 ;  /* 0x000000000008781c */ /* 0x000fe20003f4f070 */
[----:B------:R-:W-:Y:S01]  /*32d0*/  ULEA UR19, UR18, UR13, 0x3 ;  /* 0x0000000d12137291 */ /* 0x000fe2000f8e18ff */
[----:B------:R-:W-:Y:S02]  /*32e0*/  PRMT R3, RZ, 0x654, R3 ;  /* 0x00000654ff037816 */ /* 0x000fe40000000003 */
[----:B-1----:R-:W1:Y:S01]  /*32f0*/  LDS.128 R4, [R4+0x110] ;  /* 0x0001100004047984 */ /* 0x002e620000000c00 */
[----:B------:R-:W-:Y:S02]  /*3300*/  @P0 SHF.L.U32 R2, R8, 0x1f, RZ ;  /* 0x0000001f08020819 */ /* 0x000fe400000006ff */
[----:B------:R-:W-:Y:S01]  /*3310*/  SHF.L.U32 R0, R11, 0x1f, RZ ;  /* 0x0000001f0b007819 */ /* 0x000fe200000006ff */
[----:B------:R-:W-:Y:S01]  /*3320*/  @!PT LDS RZ, [RZ] ;  /* 0x00000000fffff984 */ /* 0x000fe20000000800 */
[----:B------:R-:W-:Y:S01]  /*3330*/  @!PT LDS RZ, [RZ] ;  /* 0x00000000fffff984 */ /* 0x000fe20000000800 */
[----:B------:R-:W-:Y:S01]  /*3340*/  @!PT LDS RZ, [RZ] ;  /* 0x00000000fffff984 */ /* 0x000fe20000000800 */
[----:B------:R-:W-:Y:S01]  /*3350*/  @!PT LDS RZ, [RZ] ;  /* 0x00000000fffff984 */ /* 0x000fe20000000800 */
[----:B------:R2:W-:Y:S06]  /*3360*/  MEMBAR.ALL.CTA ;  /* 0x0000000000007992 */ /* 0x0005ec0000008000 */
[----:B--2---:R-:W2:Y:S02]  /*3370*/  FENCE.VIEW.ASYNC.S ;  /* 0x00000000000073c6 */ /* 0x004ea40000000000 */
[----:B--2---:R2:W-:Y:S01]  /*3380*/  SYNCS.ARRIVE.TRANS64.RED.A1T0 RZ, [R3+URZ], RZ ;  /* 0x000000ff03ff79a7 */ /* 0x0045e200081004ff */
[----:B------:R2:W3:Y:S01]  /*3390*/  @P0 SYNCS.PHASECHK.TRANS64.TRYWAIT P2, [UR4], R2 ;  /* 0x00000002ff0005a7 */ /* 0x0004e20008041104 */
[----:B-1----:R-:W-:Y:S01]  /*33a0*/  LOP3.LUT P1, RZ, R6, 0x1, RZ, 0xc0, !PT ;  /* 0x0000000106ff7812 */ /* 0x002fe2000782c0ff */
[----:B------:R-:W1:Y:S02]  /*33b0*/  SYNCS.PHASECHK.TRANS64.TRYWAIT P0, [UR19+0xc0], R0 ;  /* 0x0000c000ff0075a7 */ /* 0x000e640008001113 */
[----:B-123--:R-:W-:Y:S10]  /*33c0*/  @!P0 BRA `(.L_x_60) ;  /* 0x0000006400608947 */ /* 0x00eff40003800000 */
.L_x_146:
[----:B------:R-:W-:Y:S01]  /*33d0*/  IADD3 R10, PT, PT, R10, 0x1, RZ ;  /* 0x000000010a0a7810 */ /* 0x000fe20007ffe0ff */
[----:B------:R-:W-:Y:S06]  /*33e0*/  BRA.U !UP4, `(.L_x_61) ;  /* 0x000000010ca07547 */ /* 0x000fec000b800000 */
[----:B------:R-:W-:Y:S02]  /*33f0*/  ULEA.HI UR4, UR18, UR18, URZ, 0x1 ;  /* 0x0000001212047291 */ /* 0x000fe4000f8f08ff */
[----:B------:R-:W-:Y:S02]  /*3400*/  UPLOP3.LUT UP2, UPT, UPT, UPT, UPT, 0x40, 0x4 ;  /* 0x000000000004789c */ /* 0x000fe40003f4e870 */
[----:B------:R-:W-:Y:S02]  /*3410*/  USHF.L.U32 UR5, UR4, 0x7, URZ ;  /* 0x0000000704057899 */ /* 0x000fe400080006ff */
[----:B------:R-:W-:Y:S02]  /*3420*/  ULOP3.LUT UR14, UR4, 0xffe, URZ, 0xc0, !UPT ;  /* 0x00000ffe040e7892 */ /* 0x000fe4000f8ec0ff */
[----:B------:R-:W-:Y:S02]  /*3430*/  ULOP3.LUT UR4, UR5, 0xffffff00, URZ, 0xc0, !UPT ;  /* 0xffffff0005047892 */ /* 0x000fe4000f8ec0ff */
[----:B------:R-:W-:-:S02]  /*3440*/  UIADD3 UR14, UPT, UPT, -UR14, UR18, URZ ;  /* 0x000000120e0e7290 */ /* 0x000fc4000fffe1ff */
[----:B------:R-:W-:Y:S01]  /*3450*/  UIADD3 UR4, UPT, UPT, UR24, UR4, URZ ;  /* 0x0000000418047290 */ /* 0x000fe2000fffe0ff */
[----:B------:R-:W-:Y:S01]  /*3460*/  UMOV UR12, UR23 ;  /* 0x00000017000c7c82 */ /* 0x000fe20008000000 */
[----:B------:R-:W-:Y:S02]  /*3470*/  UMOV UR11, UR22 ;  /* 0x00000016000b7c82 */ /* 0x000fe40008000000 */
[----:B------:R-:W-:Y:S01]  /*3480*/  ULEA UR14, UR14, UR4, 0x14 ;  /* 0x000000040e0e7291 */ /* 0x000fe2000f8ea0ff */
[----:B------:R-:W-:-:S11]  /*3490*/  UMOV UR5, UR10 ;  /* 0x0000000a00057c82 */ /* 0x000fd60008000000 */
.L_x_64:
[----:B------:R-:W-:Y:S02]  /*34a0*/  UIADD3 UR12, UPT, UPT, UR12, 0x1, URZ ;  /* 0x000000010c0c7890 */ /* 0x000fe4000fffe0ff */
[----:B--2---:R-:W-:Y:S02]  /*34b0*/  ULEA UR6, UR5, UR13, 0x3 ;  /* 0x0000000d05067291 */ /* 0x004fe4000f8e18ff */
[----:B------:R-:W-:Y:S01]  /*34c0*/  UISETP.NE.AND UP3, UPT, UR12, URZ, UPT ;  /* 0x000000ff0c00728c */ /* 0x000fe2000bf65270 */
[----:B---3--:R-:W-:Y:S10]  /*34d0*/  @P2 BRA `(.L_x_62) ;  /* 0x00000000000c2947 */ /* 0x008ff40003800000 */
[----:B-1----:R-:W-:Y:S04]  /*34e0*/  SHF.L.U32 R3, R8, 0x1f, RZ ;  /* 0x0000001f08037819 */ /* 0x002fe800000006ff */
[----:B------:R-:W1:Y:S02]  /*34f0*/  SYNCS.PHASECHK.TRANS64.TRYWAIT P0, [UR6], R3 ;  /* 0x00000003ff0075a7 */ /* 0x000e640008001106 */
[----:B-1----:R-:W-:Y:S05]  /*3500*/  @!P0 BRA `(.L_x_63) ;  /* 0x0000006400288947 */ /* 0x002fea0003800000 */
.L_x_62:
[----:B------:R-:W-:Y:S01]  /*3510*/  UISETP.NE.AND UP0, UPT, UR11, 0x1, UPT ;  /* 0x000000010b00788c */ /* 0x000fe2000bf05270 */
[----:B------:R-:W-:Y:S01]  /*3520*/  PLOP3.LUT P2, PT, PT, PT, PT, 0x80, 0x8 ;  /* 0x000000000008781c */ /* 0x000fe20003f4f070 */
[----:B------:R-:W-:Y:S02]  /*3530*/  UIADD3 UR4, UPT, UPT, UR5, 0x1, URZ ;  /* 0x0000000105047890 */ /* 0x000fe4000fffe0ff */
[----:B------:R-:W-:Y:S02]  /*3540*/  ULEA UR8, UR5, UR17, 0x9 ;  /* 0x0000001105087291 */ /* 0x000fe4000f8e48ff */
[----:B------:R-:W-:Y:S01]  /*3550*/  UISETP.NE.AND UP1, UPT, UR4, 0x3, UPT ;  /* 0x000000030400788c */ /* 0x000fe2000bf25270 */
[----:B------:R-:W-:Y:S01]  /*3560*/  PLOP3.LUT P0, PT, PT, PT, UP0, 0x80, 0x8 ;  /* 0x000000000008781c */ /* 0x000fe20003f0f008 */
[----:B------:R-:W-:Y:S02]  /*3570*/  UIADD3 UR11, UPT, UPT, UR11, -0x1, URZ ;  /* 0xffffffff0b0b7890 */ /* 0x000fe4000fffe0ff */
[----:B------:R-:W-:Y:S02]  /*3580*/  USEL UR7, URZ, 0x1, UP1 ;  /* 0x00000001ff077887 */ /* 0x000fe40008800000 */
[----:B------:R-:W-:Y:S01]  /*3590*/  USEL UR10, UR4, URZ, UP1 ;  /* 0x000000ff040a7287 */ /* 0x000fe20008800000 */
[----:B------:R-:W-:Y:S03]  /*35a0*/  UMOV UR9, 0xc0004010 ;  /* 0xc000401000097882 */ /* 0x000fe60000000000 */
[----:B------:R-:W-:Y:S01]  /*35b0*/  @UP0 ULEA UR4, UR10, UR13, 0x3 ;  /* 0x0000000d0a040291 */ /* 0x000fe2000f8e18ff */
[----:B------:R-:W-:Y:S01]  /*35c0*/  LOP3.LUT R8, R8, UR7, RZ, 0x3c, !PT ;  /* 0x0000000708087c12 */ /* 0x000fe2000f8e3cff */
[----:B------:R-:W-:Y:S03]  /*35d0*/  UMOV UR7, 0xc0004010 ;  /* 0xc000401000077882 */ /* 0x000fe60000000000 */
[----:B-1----:R-:W-:Y:S04]  /*35e0*/  @P0 SHF.L.U32 R0, R8, 0x1f, RZ ;  /* 0x0000001f08000819 */ /* 0x002fe800000006ff */
[----:B------:R2:W3:Y:S01]  /*35f0*/  @P0 SYNCS.PHASECHK.TRANS64.TRYWAIT P2, [UR4], R0 ;  /* 0x00000000ff0005a7 */ /* 0x0004e20008041104 */
[----:B------:R-:W-:Y:S02]  /*3600*/  UIADD3 UR4, UPT, UPT, UR6, 0x18, URZ ;  /* 0x0000001806047890 */ /* 0x000fe4000fffe0ff */
[----:B------:R-:W-:Y:S03]  /*3610*/  ULEA UR6, UR5, UR16, 0x7 ;  /* 0x0000001005067291 */ /* 0x000fe6000f8e38ff */
[----:B------:R-:W-:Y:S06]  /*3620*/  UMOV UR5, UR10 ;  /* 0x0000000a00057c82 */ /* 0x000fec0008000000 */
[----:B------:R2:W-:Y:S01]  /*3630*/  UTCQMMA gdesc[UR6], gdesc[UR8], tmem[UR14], tmem[UR20], idesc[UR21], UP2 ;  /* 0x00ff1408060075ea */ /* 0x0005e2000900030e */
[----:B------:R-:W-:Y:S01]  /*3640*/  UPLOP3.LUT UP2, UPT, UPT, UPT, UPT, 0x80, 0x8 ;  /* 0x000000000008789c */ /* 0x000fe20003f4f070 */
[----:B------:R2:W-:Y:S01]  /*3650*/  UTCBAR.MULTICAST [UR4], URZ, UR15 ;  /* 0x000000ff040073e9 */ /* 0x0005e2000800080f */
[----:B------:R-:W-:Y:S09]  /*3660*/  BRA.U UP3, `(.L_x_64) ;  /* 0xfffffffd038c7547 */ /* 0x000ff2000b83ffff */
.L_x_61:
[----:B--2---:R-:W-:Y:S01]  /*3670*/  UIADD3 UR4, UPT, UPT, UR18, 0x1, URZ ;  /* 0x0000000112047890 */ /* 0x004fe2000fffe0ff */
[C---:B------:R-:W-:Y:S01]  /*3680*/  ISETP.NE.AND P0, PT, R10.reuse, 0x2, PT ;  /* 0x000000020a00780c */ /* 0x040fe20003f05270 */
[----:B------:R-:W-:Y:S02]  /*3690*/  UIADD3 UR5, UPT, UPT, UR19, 0xa0, URZ ;  /* 0x000000a013057890 */ /* 0x000fe4000fffe0ff */
[----:B------:R-:W-:Y:S01]  /*36a0*/  UISETP.NE.AND UP0, UPT, UR4, 0x4, UPT ;  /* 0x000000040400788c */ /* 0x000fe2000bf05270 */
[----:B-1----:R-:W-:Y:S02]  /*36b0*/  SEL R0, RZ, 0x1, P0 ;  /* 0x00000001ff007807 */ /* 0x002fe40000000000 */
[----:B------:R-:W-:Y:S01]  /*36c0*/  SEL R10, R10, RZ, P0 ;  /* 0x000000ff0a0a7207 */ /* 0x000fe20000000000 */
[----:B------:R-:W-:Y:S01]  /*36d0*/  USEL UR6, URZ, 0x1, UP0 ;  /* 0x00000001ff067887 */ /* 0x000fe20008000000 */
[----:B------:R-:W-:Y:S01]  /*36e0*/  LOP3.LUT R9, R9, R0, RZ, 0x3c, !PT ;  /* 0x0000000009097212 */ /* 0x000fe200078e3cff */
[----:B------:R-:W-:Y:S01]  /*36f0*/  USEL UR18, UR4, URZ, UP0 ;  /* 0x000000ff04127287 */ /* 0x000fe20008000000 */
[----:B------:R1:W-:Y:S03]  /*3700*/  UTCBAR [UR5], URZ ;  /* 0x000000ff050073e9 */ /* 0x0003e600080000ff */
[----:B------:R-:W-:Y:S01]  /*3710*/  LOP3.LUT R11, R11, UR6, RZ, 0x3c, !PT ;  /* 0x000000060b0b7c12 */ /* 0x000fe2000f8e3cff */
[----:B------:R-:W-:Y:S07]  /*3720*/  @P1 BRA `(.L_x_65) ;  /* 0xfffffff800c41947 */ /* 0x000fee000383ffff */
[----:B------:R-:W2:Y:S01]  /*3730*/  S2UR UR8, SR_CgaCtaId ;  /* 0x00000000000879c3 */ /* 0x000ea20000008800 */
[----:B------:R-:W-:Y:S01]  /*3740*/  ELECT P0, URZ, PT ;  /* 0x0000000000ff782f */ /* 0x000fe20003800000 */
[----:B------:R-:W-:Y:S01]  /*3750*/  IMAD.MOV.U32 R0, RZ, RZ, 0x1 ;  /* 0x00000001ff007424 */ /* 0x000fe200078e00ff */
[----:B------:R-:W-:Y:S01]  /*3760*/  UIADD3 UR13, UPT, UPT, UR13, 0xc0, URZ ;  /* 0x000000c00d0d7890 */ /* 0x000fe2000fffe0ff */
[----:B------:R-:W-:Y:S01]  /*3770*/  SHF.L.U32 R3, R11, 0x1f, RZ ;  /* 0x0000001f0b037819 */ /* 0x000fe200000006ff */
[----:B------:R-:W-:-:S03]  /*3780*/  UMOV UR4, 0x40 ;  /* 0x0000004000047882 */ /* 0x000fc60000000000 */
[----:B------:R-:W-:Y:S01]  /*3790*/  UVIRTCOUNT.DEALLOC.SMPOOL 0x80 ;  /* 0x000000800000784c */ /* 0x000fe20000000000 */
[----:B--2---:R-:W-:Y:S02]  /*37a0*/  ULEA UR8, UR8, UR4, 0x18 ;  /* 0x0000000408087291 */ /* 0x004fe4000f8ec0ff */
[----:B------:R-:W-:-:S07]  /*37b0*/  ULEA UR4, UR18, UR13, 0x3 ;  /* 0x0000000d12047291 */ /* 0x000fce000f8e18ff */
[----:B------:R2:W-:Y:S02]  /*37c0*/  @P0 STS.U8 [UR8+0x1c], R0 ;  /* 0x00001c00ff000988 */ /* 0x0005e40008000008 */
[----:B------:R-:W4:Y:S02]  /*37d0*/  SYNCS.PHASECHK.TRANS64.TRYWAIT P0, [UR4], R3 ;  /* 0x00000003ff0075a7 */ /* 0x000f240008001104 */
[----:B--2-4-:R-:W-:Y:S05]  /*37e0*/  @!P0 BRA `(.L_x_66) ;  /* 0x0000006000888947 */ /* 0x014fea0003800000 */
.L_x_149:
[----:B------:R-:W-:-:S04]  /*37f0*/  UIADD3 UR4, UPT, UPT, UR18, 0x1, URZ ;  /* 0x0000000112047890 */ /* 0x000fc8000fffe0ff */
[----:B------:R-:W-:-:S04]  /*3800*/  UISETP.NE.AND UP0, UPT, UR4, 0x4, UPT ;  /* 0x000000040400788c */ /* 0x000fc8000bf05270 */
[----:B------:R-:W-:Y:S02]  /*3810*/  USEL UR6, URZ, 0x1, UP0 ;  /* 0x00000001ff067887 */ /* 0x000fe40008000000 */
[----:B------:R-:W-:-:S04]  /*3820*/  USEL UR4, UR4, URZ, UP0 ;  /* 0x000000ff04047287 */ /* 0x000fc80008000000 */
[----:B-1----:R-:W-:Y:S01]  /*3830*/  ULEA UR5, UR4, UR13, 0x3 ;  /* 0x0000000d04057291 */ /* 0x002fe2000f8e18ff */
[----:B------:R-:W-:-:S04]  /*3840*/  LOP3.LUT R2, R11, UR6, RZ, 0x3c, !PT ;  /* 0x000000060b027c12 */ /* 0x000fc8000f8e3cff */
[----:B--2---:R-:W-:-:S04]  /*3850*/  SHF.L.U32 R3, R2, 0x1f, RZ ;  /* 0x0000001f02037819 */ /* 0x004fc800000006ff */
[----:B------:R-:W1:Y:S02]  /*3860*/  SYNCS.PHASECHK.TRANS64.TRYWAIT P0, [UR5], R3 ;  /* 0x00000003ff0075a7 */ /* 0x000e640008001105 */
[----:B-1----:R-:W-:Y:S05]  /*3870*/  @!P0 BRA `(.L_x_67) ;  /* 0x00000060007c8947 */ /* 0x002fea0003800000 */
.L_x_151:
        /* <DEDUP_REMOVED lines=9> */
.L_x_153:
[----:B------:R-:W-:-:S04]  /*3910*/  UIADD3 UR4, UPT, UPT, UR4, 0x1, URZ ;  /* 0x0000000104047890 */ /* 0x000fc8000fffe0ff */
[----:B------:R-:W-:-:S04]  /*3920*/  UISETP.NE.AND UP0, UPT, UR4, 0x4, UPT ;  /* 0x000000040400788c */ /* 0x000fc8000bf05270 */
[----:B------:R-:W-:Y:S02]  /*3930*/  USEL UR5, URZ, 0x1, UP0 ;  /* 0x00000001ff057887 */ /* 0x000fe40008000000 */
[----:B------:R-:W-:-:S04]  /*3940*/  USEL UR4, UR4, URZ, UP0 ;  /* 0x000000ff04047287 */ /* 0x000fc80008000000 */
[----:B------:R-:W-:Y:S01]  /*3950*/  ULEA UR4, UR4, UR13, 0x3 ;  /* 0x0000000d04047291 */ /* 0x000fe2000f8e18ff */
[----:B-1----:R-:W-:-:S04]  /*3960*/  LOP3.LUT R3, R2, UR5, RZ, 0x3c, !PT ;  /* 0x0000000502037c12 */ /* 0x002fc8000f8e3cff */
[----:B------:R-:W-:-:S04]  /*3970*/  SHF.L.U32 R3, R3, 0x1f, RZ ;  /* 0x0000001f03037819 */ /* 0x000fc800000006ff */
[----:B------:R-:W1:Y:S02]  /*3980*/  SYNCS.PHASECHK.TRANS64.TRYWAIT P0, [UR4], R3 ;  /* 0x00000003ff0075a7 */ /* 0x000e640008001104 */
[----:B-1----:R-:W-:Y:S05]  /*3990*/  @!P0 BRA `(.L_x_69) ;  /* 0x0000006000648947 */ /* 0x002fea0003800000 */
.L_x_155:
[----:B------:R-:W-:Y:S01]  /*39a0*/  NOP ;  /* 0x0000000000007918 */ /* 0x000fe20000000000 */
[----:B-1----:R-:W1:Y:S01]  /*39b0*/  LDS R0, [UR8+0x14] ;  /* 0x00001408ff007984 */ /* 0x002e620008000800 */
[----:B------:R-:W-:Y:S01]  /*39c0*/  ULOP3.LUT UR4, UR24, 0xffff, URZ, 0xc0, !UPT ;  /* 0x0000ffff18047892 */ /* 0x000fe2000f8ec0ff */
[----:B------:R-:W-:Y:S01]  /*39d0*/  UMOV UR5, 0xffff ;  /* 0x0000ffff00057882 */ /* 0x000fe20000000000 */
[----:B------:R-:W-:Y:S02]  /*39e0*/  UMOV UR6, 0x1 ;  /* 0x0000000100067882 */ /* 0x000fe40000000000 */
[----:B------:R-:W-:-:S04]  /*39f0*/  USHF.R.U32.HI UR4, URZ, 0x5, UR4 ;  /* 0x00000005ff047899 */ /* 0x000fc80008011604 */
[----:B------:R-:W-:Y:S02]  /*3a00*/  USHF.L.U32 UR5, UR5, UR4, URZ ;  /* 0x0000000405057299 */ /* 0x000fe400080006ff */
[----:B------:R-:W-:-:S04]  /*3a10*/  USHF.L.U32 UR4, UR6, UR4, URZ ;  /* 0x0000000406047299 */ /* 0x000fc800080006ff */
[----:B-1----:R-:W-:-:S04]  /*3a20*/  LOP3.LUT R0, R0, UR5, RZ, 0xc0, !PT ;  /* 0x0000000500007c12 */ /* 0x002fc8000f8ec0ff */
[----:B------:R-:W-:-:S13]  /*3a30*/  ISETP.NE.AND P0, PT, R0, UR5, PT ;  /* 0x0000000500007c0c */ /* 0x000fda000bf05270 */
[----:B------:R-:W-:Y:S05]  /*3a40*/  @P0 BRA `(.L_x_70) ;  /* 0x0000000000580947 */ /* 0x000fea0003800000 */
[----:B------:R-:W1:Y:S02]  /*3a50*/  LDS R0, [UR8+0x18] ;  /* 0x00001808ff007984 */ /* 0x000e640008000800 */
[----:B-1----:R-:W-:-:S04]  /*3a60*/  LOP3.LUT R0, R0, UR4, RZ, 0xc0, !PT ;  /* 0x0000000400007c12 */ /* 0x002fc8000f8ec0ff */
[----:B------:R-:W-:-:S13]  /*3a70*/  ISETP.NE.AND P0, PT, R0, UR4, PT ;  /* 0x0000000400007c0c */ /* 0x000fda000bf05270 */
[----:B------:R-:W-:Y:S05]  /*3a80*/  @P0 BRA `(.L_x_71) ;  /* 0x00000000003c0947 */ /* 0x000fea0003800000 */
[----:B------:R-:W1:Y:S01]  /*3a90*/  S2R R2, SR_LANEID ;  /* 0x0000000000027919 */ /* 0x000e620000000000 */
[----:B------:R-:W-:Y:S01]  /*3aa0*/  ULOP3.LUT UR5, URZ, UR5, URZ, 0x33, !UPT ;  /* 0x00000005ff057292 */ /* 0x000fe2000f8e33ff */
[----:B------:R-:W-:Y:S01]  /*3ab0*/  LOP3.LUT R4, RZ, UR4, RZ, 0x33, !PT ;  /* 0x00000004ff047c12 */ /* 0x000fe2000f8e33ff */
[----:B------:R-:W-:Y:S02]  /*3ac0*/  VOTEU.ANY UR4, UPT, PT ;  /* 0x0000000000047886 */ /* 0x000fe400038e0100 */
[----:B------:R-:W-:Y:S01]  /*3ad0*/  UFLO.U32 UR4, UR4 ;  /* 0x00000004000472bd */ /* 0x000fe200080e0000 */
[----:B------:R-:W2:Y:S01]  /*3ae0*/  REDUX UR6, R4 ;  /* 0x00000000040673c4 */ /* 0x000ea20000000000 */
[----:B------:R-:W-:-:S06]  /*3af0*/  IMAD.U32 R0, RZ, RZ, UR5 ;  /* 0x00000005ff007e24 */ /* 0x000fcc000f8e00ff */
[----:B------:R4:W-:Y:S01]  /*3b00*/  UTCATOMSWS.AND URZ, UR5 ;  /* 0x0000000500ff79e3 */ /* 0x0009e20008000000 */
[----:B------:R-:W3:Y:S01]  /*3b10*/  REDUX UR7, R0 ;  /* 0x00000000000773c4 */ /* 0x000ee20000000000 */
[----:B-1----:R-:W-:Y:S01]  /*3b20*/  ISETP.EQ.U32.AND P0, PT, R2, UR4, PT ;  /* 0x0000000402007c0c */ /* 0x002fe2000bf02070 */
[----:B--2---:R-:W-:Y:S01]  /*3b30*/  IMAD.U32 R2, RZ, RZ, UR6 ;  /* 0x00000006ff027e24 */ /* 0x004fe2000f8e00ff */
[----:B---3--:R-:W-:-:S11]  /*3b40*/  MOV R3, UR7 ;  /* 0x0000000700037c02 */ /* 0x008fd60008000f00 */
[----:B------:R4:W-:Y:S04]  /*3b50*/  @P0 ATOMS.AND RZ, [UR8+0x14], R3 ;  /* 0x00001403ffff098c */ /* 0x0009e8000a800008 */
[----:B------:R4:W-:Y:S01]  /*3b60*/  @P0 ATOMS.AND RZ, [UR8+0x18], R2 ;  /* 0x00001802ffff098c */ /* 0x0009e2000a800008 */
[----:B------:R-:W-:Y:S05]  /*3b70*/  BRA `(.L_x_72) ;  /* 0x0000000000147947 */ /* 0x000fea0003800000 */
.L_x_71:
[----:B------:R-:W-:Y:S02]  /*3b80*/  MOV R2, 0x3ba0 ;  /* 0x00003ba000027802 */ /* 0x000fe40000000f00 */
[----:B---3-5:R-:W-:Y:S05]  /*3b90*/  CALL.REL.NOINC `($__internal_0_$__cuda_sm10x_tcgen05_guardrail_trap_col_being_dealloced_not_returned_by_alloc) ;  /* 0x0000006400487944 */ /* 0x028fea0003c00000 */
[----:B------:R-:W-:Y:S05]  /*3ba0*/  BRA `(.L_x_72) ;  /* 0x0000000000087947 */ /* 0x000fea0003800000 */
.L_x_70:
[----:B------:R-:W-:Y:S02]  /*3bb0*/  MOV R2, 0x3bd0 ;  /* 0x00003bd000027802 */ /* 0x000fe40000000f00 */
[----:B---3-5:R-:W-:Y:S05]  /*3bc0*/  CALL.REL.NOINC `($__internal_2_$__cuda_sm10x_tcgen05_guardrail_trap_unallocated_columns_being_dealloced) ;  /* 0x0000006400547944 */ /* 0x028fea0003c00000 */
.L_x_72:
[----:B------:R-:W-:Y:S01]  /*3bd0*/  NOP ;  /* 0x0000000000007918 */ /* 0x000fe20000000000 */
[----:B----4-:R-:W-:Y:S05]  /*3be0*/  EXIT ;  /* 0x000000000000794d */ /* 0x010fea0003800000 */
.L_x_54:
[----:B------:R-:W-:-:S09]  /*3bf0*/  UISETP.NE.OR UP0, UPT, UR18, 0x3, !UP3 ;  /* 0x000000031200788c */ /* 0x000fd2000df05670 */
[----:B------:R-:W-:Y:S05]  /*3c00*/  BRA.U UP0, `(.L_x_73) ;  /* 0x0000001100847547 */ /* 0x000fea000b800000 */
[----:B------:R-:W2:Y:S01]  /*3c10*/  LDCU.64 UR4, c[0x0][0x888] ;  /* 0x00011100ff0477ac */ /* 0x000ea20008000a00 */
[----:B------:R-:W3:Y:S01]  /*3c20*/  S2UR UR8, SR_CgaCtaId ;  /* 0x00000000000879c3 */ /* 0x000ee20000008800 */
[----:B------:R-:W-:Y:S02]  /*3c30*/  HFMA2 R9, -RZ, RZ, 0, 0 ;  /* 0x00000000ff097431 */ /* 0x000fe400000001ff */
[----:B------:R-:W-:Y:S01]  /*3c40*/  IMAD.MOV.U32 R11, RZ, RZ, 0x1 ;  /* 0x00000001ff0b7424 */ /* 0x000fe200078e00ff */
[----:B------:R-:W4:Y:S01]  /*3c50*/  LDCU UR40, c[0x0][0x370] ;  /* 0x00006e00ff2877ac */ /* 0x000f220008000800 */
[----:B------:R-:W-:Y:S01]  /*3c60*/  IMAD.MOV.U32 R10, RZ, RZ, RZ ;  /* 0x000000ffff0a7224 */ /* 0x000fe200078e00ff */
[----:B------:R-:W-:Y:S01]  /*3c70*/  MOV R3, 0x1000 ;  /* 0x0000100000037802 */ /* 0x000fe20000000f00 */
[----:B------:R-:W4:Y:S01]  /*3c80*/  LDCU.128 UR44, c[0x0][0xb10] ;  /* 0x00016200ff2c77ac */ /* 0x000f220008000c00 */
[----:B------:R-:W1:Y:S01]  /*3c90*/  LDC.64 R12, c[0x0][0x348] ;  /* 0x0000d200ff0c7b82 */ /* 0x000e620000000a00 */
[----:B------:R-:W3:Y:S01]  /*3ca0*/  LDCU UR37, c[0x0][0x374] ;  /* 0x00006e80ff2577ac */ /* 0x000ee20008000800 */
[----:B------:R-:W3:Y:S01]  /*3cb0*/  LDCU.64 UR38, c[0x0][0x890] ;  /* 0x00011200ff2677ac */ /* 0x000ee20008000a00 */
[----:B------:R-:W3:Y:S01]  /*3cc0*/  LDCU UR15, c[0x0][0xb0c] ;  /* 0x00016180ff0f77ac */ /* 0x000ee20008000800 */
[----:B--2---:R-:W-:Y:S01]  /*3cd0*/  UISETP.NE.U32.AND UP0, UPT, UR4, URZ, UPT ;  /* 0x000000ff0400728c */ /* 0x004fe2000bf05070 */
[----:B------:R-:W2:Y:S01]  /*3ce0*/  LDCU UR54, c[0x0][0xb20] ;  /* 0x00016400ff3677ac */ /* 0x000ea20008000800 */
[----:B------:R-:W2:Y:S01]  /*3cf0*/  LDCU UR4, c[0x0][0xb30] ;  /* 0x00016600ff0477ac */ /* 0x000ea20008000800 */
[----:B------:R-:W-:Y:S01]  /*3d00*/  UMOV UR21, 0x400 ;  /* 0x0000040000157882 */ /* 0x000fe20000000000 */
[----:B----4-:R-:W-:-:S02]  /*3d10*/  UIMAD.WIDE.U32 UR52, UR40, UR44, URZ ;  /* 0x0000002c283472a5 */ /* 0x010fc4000f8e00ff */
[----:B---3--:R-:W-:Y:S02]  /*3d20*/  UIMAD.WIDE.U32 UR6, UR37, UR47, URZ ;  /* 0x0000002f250672a5 */ /* 0x008fe4000f8e00ff */
[----:B------:R-:W-:Y:S02]  /*3d30*/  ULEA UR21, UR8, UR21, 0x18 ;  /* 0x0000001508157291 */ /* 0x000fe4000f8ec0ff */
[----:B------:R-:W-:Y:S02]  /*3d40*/  USEL UR41, URZ, 0x1, UP6 ;  /* 0x00000001ff297887 */ /* 0x000fe4000b000000 */
[----:B------:R-:W-:Y:S02]  /*3d50*/  UISETP.NE.U32.AND UP6, UPT, UR38, URZ, UPT ;  /* 0x000000ff2600728c */ /* 0x000fe4000bfc5070 */
[----:B------:R-:W-:Y:S02]  /*3d60*/  UIADD3 UR43, UPT, UPT, UR21, 0x48, URZ ;  /* 0x00000048152b7890 */ /* 0x000fe4000fffe0ff */
[----:B------:R-:W-:-:S02]  /*3d70*/  UIADD3 UR33, UPT, UPT, UR21, 0x30, URZ ;  /* 0x0000003015217890 */ /* 0x000fc4000fffe0ff */
[----:B------:R-:W-:Y:S02]  /*3d80*/  UIADD3 UR25, UPT, UPT, UR21, 0x38, URZ ;  /* 0x0000003815197890 */ /* 0x000fe4000fffe0ff */
[----:B------:R-:W-:Y:S02]  /*3d90*/  UIADD3 UR17, UPT, UPT, UR21, 0x40, URZ ;  /* 0x0000004015117890 */ /* 0x000fe4000fffe0ff */
[----:B------:R-:W-:Y:S02]  /*3da0*/  UISETP.NE.AND.EX UP5, UPT, UR5, URZ, UPT, UP0 ;  /* 0x000000ff0500728c */ /* 0x000fe4000bfa5300 */
[----:B------:R-:W-:Y:S01]  /*3db0*/  UISETP.NE.AND UP0, UPT, UR42, 0x1, UPT ;  /* 0x000000012a00788c */ /* 0x000fe2000bf05270 */
[----:B------:R-:W-:Y:S01]  /*3dc0*/  UMOV UR52, UR53 ;  /* 0x0000003500347c82 */ /* 0x000fe20008000000 */
[----:B------:R-:W-:Y:S01]  /*3dd0*/  UMOV UR51, UR7 ;  /* 0x0000000700337c82 */ /* 0x000fe20008000000 */
[----:B------:R-:W-:Y:S02]  /*3de0*/  UISETP.NE.AND UP0, UPT, UR15, 0x1, UPT ;  /* 0x000000010f00788c */ /* 0x000fe4000bf05270 */
[----:B------:R-:W-:-:S02]  /*3df0*/  UPLOP3.LUT UP4, UPT, UPT, UPT, UPT, 0x40, 0x4 ;  /* 0x000000000004789c */ /* 0x000fc40003f8e870 */
[----:B------:R-:W-:Y:S01]  /*3e00*/  UISETP.GE.AND UP2, UPT, UR42, 0x1, UPT ;  /* 0x000000012a00788c */ /* 0x000fe2000bf46270 */
[----:B------:R-:W3:Y:S01]  /*3e10*/  LDCU.64 UR22, c[0x0][0xb28] ;  /* 0x00016500ff1677ac */ /* 0x000ee20008000a00 */
[----:B------:R-:W-:Y:S02]  /*3e20*/  UISETP.NE.AND.EX UP6, UPT, UR39, URZ, UPT, UP6 ;  /* 0x000000ff2700728c */ /* 0x000fe4000bfc5360 */
[----:B------:R-:W-:Y:S02]  /*3e30*/  UPRMT UR43, UR8, 0x654, UR43 ;  /* 0x00000654082b7896 */ /* 0x000fe4000800002b */
[----:B------:R-:W-:Y:S02]  /*3e40*/  UPRMT UR50, UR8, 0x654, UR33 ;  /* 0x0000065408327896 */ /* 0x000fe40008000021 */
[----:B------:R-:W-:Y:S02]  /*3e50*/  UPRMT UR49, UR8, 0x654, UR25 ;  /* 0x0000065408317896 */ /* 0x000fe40008000019 */
[----:B------:R-:W-:-:S02]  /*3e60*/  UPRMT UR48, UR8, 0x654, UR17 ;  /* 0x0000065408307896 */ /* 0x000fc40008000011 */
[----:B------:R-:W-:Y:S02]  /*3e70*/  USHF.R.U32.HI UR52, URZ, UR45, UR52 ;  /* 0x0000002dff347299 */ /* 0x000fe40008011634 */
[----:B--2---:R-:W-:Y:S02]  /*3e80*/  USHF.R.U32.HI UR51, URZ, UR54, UR51 ;  /* 0x00000036ff337299 */ /* 0x004fe40008011633 */
[----:B------:R-:W-:Y:S02]  /*3e90*/  UISETP.NE.AND UP0, UPT, UR46, 0x1, UPT ;  /* 0x000000012e00788c */ /* 0x000fe4000bf05270 */
[----:B-1----:R-:W-:-:S11]  /*3ea0*/  UISETP.NE.AND UP3, UPT, UR4, 0x1, UPT ;  /* 0x000000010400788c */ /* 0x002fd6000bf65270 */
.L_x_84:
[C---:B------:R-:W-:Y:S02]  /*3eb0*/  LEA R8, R10.reuse, UR21, 0x3 ;  /* 0x000000150a087c11 */ /* 0x040fe4000f8e18ff */
[----:B------:R-:W-:Y:S02]  /*3ec0*/  SHF.L.U32 R5, R9, 0x1f, RZ ;  /* 0x0000001f09057819 */ /* 0x000fe400000006ff */
[----:B------:R-:W-:Y:S02]  /*3ed0*/  LEA R6, R10, UR21, 0x4 ;  /* 0x000000150a067c11 */ /* 0x000fe4000f8e20ff */
[----:B-1----:R-:W1:Y:S02]  /*3ee0*/  SYNCS.PHASECHK.TRANS64.TRYWAIT P0, [R8+URZ+0x80], R5 ;  /* 0x00008005080075a7 */ /* 0x002e6400080011ff */
[----:B-1----:R-:W-:Y:S05]  /*3ef0*/  @!P0 BRA `(.L_x_74) ;  /* 0x0000005c00248947 */ /* 0x002fea0003800000 */
.L_x_156:
[----:B-1----:R-:W1:Y:S01]  /*3f00*/  LDS.128 R4, [R6+0x110] ;  /* 0x0001100006047984 */ /* 0x002e620000000c00 */
[----:B------:R-:W-:Y:S01]  /*3f10*/  UISETP.GE.AND UP0, UPT, UR42, 0x1, UPT ;  /* 0x000000012a00788c */ /* 0x000fe2000bf06270 */
[----:B------:R-:W-:Y:S01]  /*3f20*/  @!PT LDS RZ, [RZ] ;  /* 0x00000000fffff984 */ /* 0x000fe20000000800 */
[----:B------:R-:W-:Y:S01]  /*3f30*/  @!PT LDS RZ, [RZ] ;  /* 0x00000000fffff984 */ /* 0x000fe20000000800 */
[----:B------:R-:W-:Y:S01]  /*3f40*/  @!PT LDS RZ, [RZ] ;  /* 0x00000000fffff984 */ /* 0x000fe20000000800 */
[----:B------:R-:W-:Y:S01]  /*3f50*/  @!PT LDS RZ, [RZ] ;  /* 0x00000000fffff984 */ /* 0x000fe20000000800 */
[----:B------:R2:W-:Y:S06]  /*3f60*/  MEMBAR.ALL.CTA ;  /* 0x0000000000007992 */ /* 0x0005ec0000008000 */
[----:B--2---:R-:W2:Y:S01]  /*3f70*/  FENCE.VIEW.ASYNC.S ;  /* 0x00000000000073c6 */ /* 0x004ea20000000000 */
[----:B-1----:R-:W-:Y:S11]  /*3f80*/  LOP3.LUT P0, RZ, R6, 0x1, RZ, 0xc0, !PT ;  /* 0x0000000106ff7812 */ /* 0x002ff6000780c0ff */
[----:B------:R-:W-:Y:S02]  /*3f90*/  @!UPT UIADD3 URZ, UPT, UPT, URZ, URZ, URZ ;  /* 0x000000fffffff290 */ /* 0x000fe4000fffe0ff */
[----:B--2---:R-:W-:Y:S01]  /*3fa0*/  VOTEU.ANY UP2, P0 ;  /* 0x0000000000ff7886 */ /* 0x004fe20000040100 */
[----:B------:R-:W-:Y:S11]  /*3fb0*/  PLOP3.LUT P0, PT, PT, PT, UP2, 0x80, 0x8 ;  /* 0x000000000008781c */ /* 0x000ff60003f0f028 */
[----:B------:R-:W-:Y:S02]  /*3fc0*/  @!UPT UIADD3 URZ, UPT, UPT, URZ, URZ, URZ ;  /* 0x000000fffffff290 */ /* 0x000fe4000fffe0ff */
[----:B------:R-:W-:Y:S02]  /*3fd0*/  @P0 SHF.R.U32.HI R0, RZ, 0x10, R5 ;  /* 0x00000010ff000819 */ /* 0x000fe40000011605 */
[----:B------:R-:W-:Y:S02]  /*3fe0*/  @P0 MOV R2, R4 ;  /* 0x0000000400020202 */ /* 0x000fe40000000f00 */
[----:B------:R-:W-:Y:S01]  /*3ff0*/  @P0 R2UR UR4, R0 ;  /* 0x00000000000402ca */ /* 0x000fe200000e0000 */
[----:B------:R-:W-:Y:S01]  /*4000*/  VIADD R0, R8, 0x90 ;  /* 0x0000009008007836 */ /* 0x000fe20000000000 */
[----:B------:R-:W-:Y:S02]  /*4010*/  @P0 LOP3.LUT R4, R5, 0xffff, RZ, 0xc0, !PT ;  /* 0x0000ffff05040812 */ /* 0x000fe400078ec0ff */
[----:B------:R-:W-:Y:S02]  /*4020*/  @P0 R2UR UR6, R2 ;  /* 0x00000000020602ca */ /* 0x000fe400000e0000 */
[----:B------:R-:W-:Y:S02]  /*4030*/  PRMT R0, RZ, 0x654, R0 ;  /* 0x00000654ff007816 */ /* 0x000fe40000000000 */
[----:B------:R-:W-:Y:S02]  /*4040*/  @P0 R2UR UR5, R4 ;  /* 0x00000000040502ca */ /* 0x000fe400000e0000 */
[----:B------:R1:W-:Y:S03]  /*4050*/  SYNCS.ARRIVE.TRANS64.RED.A1T0 RZ, [R0+URZ], RZ ;  /* 0x000000ff00ff79a7 */ /* 0x0003e600081004ff */
[----:B------:R-:W-:Y:S04]  /*4060*/  @UP2 UMOV UR29, UR4 ;  /* 0x00000004001d2c82 */ /* 0x000fe80008000000 */
[----:B------:R-:W-:Y:S04]  /*4070*/  @UP2 UMOV UR14, UR6 ;  /* 0x00000006000e2c82 */ /* 0x000fe80008000000 */
[----:B------:R-:W-:Y:S01]  /*4080*/  @UP2 UMOV UR13, UR5 ;  /* 0x00000005000d2c82 */ /* 0x000fe20008000000 */
[----:B------:R-:W-:Y:S05]  /*4090*/  BRA.U !UP0, `(.L_x_75) ;  /* 0x0000000108c07547 */ /* 0x000fea000b800000 */
[----:B------:R-:W-:Y:S02]  /*40a0*/  UIMAD.WIDE.U32 UR18, UR13, UR47, URZ ;  /* 0x0000002f0d1272a5 */ /* 0x000fe4000f8e00ff */
[----:B------:R-:W-:Y:S02]  /*40b0*/  UP2UR UR16, UPR, URZ, 0x4 ;  /* 0x00000004ff107883 */ /* 0x000fe40008000000 */
[----:B------:R-:W-:Y:S02]  /*40c0*/  UISETP.NE.AND UP2, UPT, UR46, 0x1, UPT ;  /* 0x000000012e00788c */ /* 0x000fe4000bf45270 */
[----:B------:R-:W-:Y:S02]  /*40d0*/  UIMAD.WIDE.U32 UR26, UR14, UR44, URZ ;  /* 0x0000002c0e1a72a5 */ /* 0x000fe4000f8e00ff */
[----:B------:R-:W-:Y:S02]  /*40e0*/  USEL UR4, UR37, UR51, !UP2 ;  /* 0x0000003325047287 */ /* 0x000fe4000d000000 */
[----:B------:R-:W-:Y:S02]  /*40f0*/  UISETP.NE.AND UP0, UPT, UR15, 0x1, UPT ;  /* 0x000000010f00788c */ /* 0x000fe4000bf05270 */
[----:B------:R-:W-:Y:S02]  /*4100*/  UP2UR UR20, UPR, URZ, 0x2 ;  /* 0x00000002ff147883 */ /* 0x000fe40008000000 */
[----:B------:R-:W-:Y:S02]  /*4110*/  UISETP.NE.AND UP1, UPT, UR42, 0x1, UPT ;  /* 0x000000012a00788c */ /* 0x000fe4000bf25270 */
[----:B---3--:R-:W-:Y:S02]  /*4120*/  UIMAD.WIDE.U32 UR8, UR4, UR22, URZ ;  /* 0x00000016040872a5 */ /* 0x008fe4000f8e00ff */
[----:B------:R-:W-:Y:S01]  /*4130*/  USEL UR7, UR40, UR52, !UP0 ;  /* 0x0000003428077287 */ /* 0x000fe2000c000000 */
[----:B------:R-:W-:Y:S02]  /*4140*/  UMOV UR5, UR19 ;  /* 0x0000001300057c82 */ /* 0x000fe40008000000 */
[----:B------:R-:W-:Y:S02]  /*4150*/  USHF.R.U32.HI UR6, URZ, UR54, UR5 ;  /* 0x00000036ff067299 */ /* 0x000fe40008011605 */
[----:B------:R-:W-:Y:S02]  /*4160*/  UIMAD.WIDE.U32 UR10, UR7, UR22, URZ ;  /* 0x00000016070a72a5 */ /* 0x000fe4000f8e00ff */
[----:B------:R-:W-:Y:S02]  /*4170*/  USEL UR6, UR13, UR6, !UP2 ;  /* 0x000000060d067287 */ /* 0x000fe4000d000000 */
[----:B------:R-:W-:Y:S01]  /*4180*/  UISETP.NE.AND UP2, UPT, UR16, URZ, UPT ;  /* 0x000000ff1000728c */ /* 0x000fe2000bf45270 */
[----:B------:R-:W-:Y:S02]  /*4190*/  UMOV UR5, UR27 ;  /* 0x0000001b00057c82 */ /* 0x000fe40008000000 */
[----:B------:R-:W-:Y:S03]  /*41a0*/  USHF.R.U32.HI UR12, URZ, UR45, UR5 ;  /* 0x0000002dff0c7299 */ /* 0x000fe60008011605 */
[----:B------:R-:W-:Y:S02]  /*41b0*/  UMOV UR5, UR9 ;  /* 0x0000000900057c82 */ /* 0x000fe40008000000 */
[----:B------:R-:W-:Y:S03]  /*41c0*/  @UP1 USHF.R.U32.HI UR4, URZ, UR23, UR5 ;  /* 0x00000017ff041299 */ /* 0x000fe60008011605 */
[----:B------:R-:W-:Y:S01]  /*41d0*/  UMOV UR5, UR11 ;  /* 0x0000000b00057c82 */ /* 0x000fe20008000000 */
[----:B------:R-:W-:Y:S02]  /*41e0*/  UIMAD UR4, UR42, UR4, URZ ;  /* 0x000000042a0472a4 */ /* 0x000fe4000f8e02ff */
[----:B------:R-:W-:Y:S02]  /*41f0*/  @UP1 USHF.R.U32.HI UR7, URZ, UR23, UR5 ;  /* 0x00000017ff071299 */ /* 0x000fe40008011605 */
[----:B------:R-:W-:Y:S02]  /*4200*/  USEL UR5, UR14, UR12, !UP0 ;  /* 0x0000000c0e057287 */ /* 0x000fe4000c000000 */
[----:B------:R-:W-:Y:S02]  /*4210*/  UIMAD.WIDE.U32 UR10, UR6, UR22, URZ ;  /* 0x00000016060a72a5 */ /* 0x000fe4000f8e00ff */
[----:B------:R-:W-:Y:S02]  /*4220*/  UIMAD UR8, UR42, UR7, URZ ;  /* 0x000000072a0872a4 */ /* 0x000fe4000f8e02ff */
[----:B------:R-:W-:Y:S03]  /*4230*/  UISETP.GE.AND UP0, UPT, UR6, UR4, UPT ;  /* 0x000000040600728c */ /* 0x000fe6000bf06270 */
[----:B------:R-:W-:Y:S01]  /*4240*/  UMOV UR4, UR11 ;  /* 0x0000000b00047c82 */ /* 0x000fe20008000000 */
[----:B------:R-:W-:Y:S02]  /*4250*/  UISETP.GE.OR UP0, UPT, UR5, UR8, UP0 ;  /* 0x000000080500728c */ /* 0x000fe40008706670 */
[----:B------:R-:W-:Y:S02]  /*4260*/  USHF.R.U32.HI UR4, URZ, UR23, UR4 ;  /* 0x00000017ff047299 */ /* 0x000fe40008011604 */
[----:B------:R-:W-:Y:S02]  /*4270*/  UIMAD.WIDE.U32 UR8, UR5, UR22, URZ ;  /* 0x00000016050872a5 */ /* 0x000fe4000f8e00ff */
[----:B------:R-:W-:Y:S04]  /*4280*/  USEL UR10, UR6, UR4, !UP1 ;  /* 0x00000004060a7287 */ /* 0x000fe8000c800000 */
[----:B------:R-:W-:Y:S01]  /*4290*/  UIADD3 UR11, UPT, UPT, -UR10, URZ, URZ ;  /* 0x000000ff0a0b7290 */ /* 0x000fe2000fffe1ff */
[----:B------:R-:W-:Y:S02]  /*42a0*/  @!UP0 UMOV UR4, UR9 ;  /* 0x0000000900048c82 */ /* 0x000fe40008000000 */
[----:B------:R-:W-:Y:S02]  /*42b0*/  @!UP0 USHF.R.U32.HI UR4, URZ, UR23, UR4 ;  /* 0x00000017ff048299 */ /* 0x000fe40008011604 */
[----:B------:R-:W-:Y:S02]  /*42c0*/  UIMAD UR8, UR42, UR11, UR6 ;  /* 0x0000000b2a0872a4 */ /* 0x000fe4000f8e0206 */
[----:B------:R-:W-:Y:S02]  /*42d0*/  @!UP0 USEL UR4, UR5, UR4, !UP1 ;  /* 0x0000000405048287 */ /* 0x000fe4000c800000 */
[----:B------:R-:W-:Y:S02]  /*42e0*/  UISETP.NE.AND UP1, UPT, UR20, URZ, UPT ;  /* 0x000000ff1400728c */ /* 0x000fe4000bf25270 */
[----:B------:R-:W-:Y:S02]  /*42f0*/  @!UP0 UIMAD UR8, UR7, UR8, UR4 ;  /* 0x00000008070882a4 */ /* 0x000fe4000f8e0204 */
[----:B------:R-:W-:Y:S02]  /*4300*/  @!UP0 UIADD3 UR9, UPT, UPT, UR10, -UR4, URZ ;  /* 0x800000040a098290 */ /* 0x000fe4000fffe0ff */
[----:B------:R-:W-:Y:S02]  /*4310*/  UIADD3 UR4, UPT, UPT, -UR5, URZ, URZ ;  /* 0x000000ff05047290 */ /* 0x000fe4000fffe1ff */
[----:B------:R-:W-:Y:S02]  /*4320*/  UIADD3 UR7, UPT, UPT, -UR6, URZ, URZ ;  /* 0x000000ff06077290 */ /* 0x000fe4000fffe1ff */
[----:B------:R-:W-:Y:S02]  /*4330*/  @!UP0 UIMAD UR6, UR9, UR42, UR5 ;  /* 0x0000002a090682a4 */ /* 0x000fe4000f8e0205 */
[----:B------:R-:W-:Y:S02]  /*4340*/  UIMAD UR14, UR15, UR4, UR14 ;  /* 0x000000040f0e72a4 */ /* 0x000fe4000f8e020e */
[----:B------:R-:W-:Y:S01]  /*4350*/  UIMAD UR13, UR46, UR7, UR13 ;  /* 0x000000072e0d72a4 */ /* 0x000fe2000f8e020d */
[----:B------:R-:W-:Y:S02]  /*4360*/  @!UP0 UMOV UR5, UR8 ;  /* 0x0000000800058c82 */ /* 0x000fe40008000000 */
[----:B------:R-:W-:Y:S02]  /*4370*/  UIMAD UR14, UR5, UR15, UR14 ;  /* 0x0000000f050e72a4 */ /* 0x000fe4000f8e020e */
[----:B------:R-:W-:Y:S11]  /*4380*/  UIMAD UR13, UR6, UR46, UR13 ;  /* 0x0000002e060d72a4 */ /* 0x000ff6000f8e020d */
[----:B------:R-:W-:Y:S01]  /*4390*/  @!UPT UIADD3 URZ, UPT, UPT, URZ, URZ, URZ ;  /* 0x000000fffffff290 */ /* 0x000fe2000fffe0ff */
.L_x_75:
[----:B------:R-:W2:Y:S01]  /*43a0*/  @!UP3 LDCU.128 UR8, c[0x0][0xb10] ;  /* 0x00016200ff08b7ac */ /* 0x000ea20008000c00 */
[----:B------:R-:W-:Y:S02]  /*43b0*/  ISETP.NE.U32.AND P0, PT, RZ, UR38, PT ;  /* 0x00000026ff007c0c */ /* 0x000fe4000bf05070 */
[----:B------:R-:W-:Y:S02]  /*43c0*/  SHF.L.U32 R4, R11, 0x1f, RZ ;  /* 0x0000001f0b047819 */ /* 0x000fe400000006ff */
[----:B------:R-:W-:Y:S01]  /*43d0*/  ISETP.NE.AND.EX P0, PT, RZ, UR39, PT, P0 ;  /* 0x00000027ff007c0c */ /* 0x000fe2000bf05300 */
[----:B------:R-:W4:Y:S01]  /*43e0*/  @!UP3 LDCU UR5, c[0x0][0xb0c] ;  /* 0x00016180ff05b7ac */ /* 0x000f220008000800 */
[----:B------:R-:W-:Y:S02]  /*43f0*/  USHF.L.U32 UR35, UR30, 0x6, URZ ;  /* 0x000000061e237899 */ /* 0x000fe400080006ff */
[----:B------:R-:W-:Y:S02]  /*4400*/  USHF.L.U32 UR34, UR31, 0x8, URZ ;  /* 0x000000081f227899 */ /* 0x000fe400080006ff */
[----:B--2---:R-:W-:Y:S07]  /*4410*/  UIMAD.WIDE.U32 UR6, UR14, UR8, URZ ;  /* 0x000000080e0672a5 */ /* 0x004fee000f8e00ff */
[----:B------:R-:W-:Y:S01]  /*4420*/  @!UP3 UMOV UR4, UR7 ;  /* 0x000000070004bc82 */ /* 0x000fe20008000000 */
[----:B----4-:R-:W-:Y:S02]  /*4430*/  @!UP3 UISETP.NE.AND UP0, UPT, UR5, 0x1, UPT ;  /* 0x000000010500b88c */ /* 0x010fe4000bf05270 */
[----:B------:R-:W-:Y:S02]  /*4440*/  @!UP3 USHF.R.U32.HI UR4, URZ, UR9, UR4 ;  /* 0x00000009ff04b299 */ /* 0x000fe40008011604 */
[----:B------:R-:W-:Y:S02]  /*4450*/  UIMAD.WIDE.U32 UR6, UR13, UR11, URZ ;  /* 0x0000000b0d0672a5 */ /* 0x000fe4000f8e00ff */
[----:B------:R-:W-:Y:S02]  /*4460*/  @!UP3 USEL UR8, UR14, UR4, !UP0 ;  /* 0x000000040e08b287 */ /* 0x000fe4000c000000 */
[----:B------:R-:W-:Y:S03]  /*4470*/  @!UP3 UISETP.NE.AND UP0, UPT, UR10, 0x1, UPT ;  /* 0x000000010a00b88c */ /* 0x000fe6000bf05270 */
[----:B------:R-:W-:Y:S02]  /*4480*/  @!UP3 UMOV UR6, UR7 ;  /* 0x000000070006bc82 */ /* 0x000fe40008000000 */
[----:B------:R-:W2:Y:S02]  /*4490*/  @!UP3 LDCU UR4, c[0x0][0xb20] ;  /* 0x00016400ff04b7ac */ /* 0x000ea40008000800 */
[----:B--2---:R-:W-:Y:S04]  /*44a0*/  @!UP3 USHF.R.U32.HI UR6, URZ, UR4, UR6 ;  /* 0x00000004ff06b299 */ /* 0x004fe80008011606 */
[----:B------:R-:W-:Y:S04]  /*44b0*/  @!UP3 USEL UR6, UR13, UR6, !UP0 ;  /* 0x000000060d06b287 */ /* 0x000fe8000c000000 */
[----:B------:R-:W-:Y:S02]  /*44c0*/  @!UP3 UIADD3 UR4, UPT, UPT, -UR8, UR6, URZ ;  /* 0x000000060804b290 */ /* 0x000fe4000fffe1ff */
[----:B------:R-:W-:Y:S02]  /*44d0*/  @!UP3 UIADD3 UR6, UPT, UPT, UR8, -UR6, URZ ;  /* 0x800000060806b290 */ /* 0x000fe4000fffe0ff */
[----:B------:R-:W-:Y:S02]  /*44e0*/  @!UP3 UIMAD UR14, UR4, UR5, UR14 ;  /* 0x00000005040eb2a4 */ /* 0x000fe4000f8e020e */
[----:B------:R-:W-:Y:S01]  /*44f0*/  @!UP3 UIMAD UR13, UR6, UR10, UR13 ;  /* 0x0000000a060db2a4 */ /* 0x000fe2000f8e020d */
[----:B------:R-:W-:Y:S11]  /*4500*/  BRA.U UP4, `(.L_x_76) ;  /* 0x0000000104107547 */ /* 0x000ff6000b800000 */
[----:B-1----:R-:W-:Y:S04]  /*4510*/  MOV R0, UR41 ;  /* 0x0000002900007c02 */ /* 0x002fe80008000f00 */
[----:B------:R-:W-:Y:S04]  /*4520*/  SHF.L.U32 R5, R0, 0x1f, RZ ;  /* 0x0000001f00057819 */ /* 0x000fe800000006ff */
[----:B------:R-:W1:Y:S02]  /*4530*/  SYNCS.PHASECHK.TRANS64.TRYWAIT P1, [UR21+0x78], R5 ;  /* 0x00007805ff0075a7 */ /* 0x000e640008021115 */
[----:B-1----:R-:W-:Y:S05]  /*4540*/  @!P1 BRA `(.L_x_77) ;  /* 0x0000005400a49947 */ /* 0x002fea0003800000 */
.L_x_76:
[----:B------:R-:W-:Y:S05]  /*4550*/  BRA.U !UP6, `(.L_x_78) ;  /* 0x000000010e387547 */ /* 0x000fea000b800000 */
[----:B------:R-:W-:Y:S01]  /*4560*/  UPLOP3.LUT UP1, UPT, UPT, UPT, UP5, 0x80, 0x8 ;  /* 0x000000000008789c */ /* 0x000fe20003f2f050 */
[----:B-1----:R-:W-:Y:S01]  /*4570*/  HFMA2 R0, -RZ, RZ, 0, 5.9604644775390625e-08 ;  /* 0x00000001ff007431 */ /* 0x002fe200000001ff */
[----:B------:R-:W1:Y:S01]  /*4580*/  LDCU.64 UR8, c[0x0][0x358] ;  /* 0x00006b00ff0877ac */ /* 0x000e620008000a00 */
[----:B------:R-:W-:Y:S03]  /*4590*/  IMAD.MOV.U32 R85, RZ, RZ, 0x1 ;  /* 0x00000001ff557424 */ /* 0x000fe600078e00ff */
[----:B------:R-:W-:Y:S05]  /*45a0*/  PLOP3.LUT P1, PT, PT, PT, UP1, 0x80, 0x8 ;  /* 0x000000000008781c */ /* 0x000fea0003f2f018 */
[----:B------:R-:W2:Y:S01]  /*45b0*/  @UP1 LDCU.64 UR4, c[0x0][0x888] ;  /* 0x00011100ff0417ac */ /* 0x000ea20008000a00 */
[----:B------:R-:W-:Y:S07]  /*45c0*/  @UP1 UIMAD UR6, UR36, UR38, URZ ;  /* 0x00000026240612a4 */ /* 0x000fee000f8e02ff */
[----:B------:R-:W-:Y:S01]  /*45d0*/  @!P1 PRMT R85, R0, 0x7610, R85 ;  /* 0x0000761000559816 */ /* 0x000fe20000000055 */
[----:B--2---:R-:W-:Y:S06]  /*45e0*/  @UP1 UIMAD.WIDE UR4, UR6, 0x4, UR4 ;  /* 0x00000004060418a5 */ /* 0x004fec000f8e0204 */
[----:B------:R-:W-:Y:S01]  /*45f0*/  IMAD.U32 R6, RZ, RZ, UR4 ;  /* 0x00000004ff067e24 */ /* 0x000fe2000f8e00ff */
[----:B------:R-:W-:Y:S04]  /*4600*/  MOV R7, UR5 ;  /* 0x0000000500077c02 */ /* 0x000fe80008000f00 */
[----:B------:R-:W2:Y:S01]  /*4610*/  @!UP1 LDCU UR4, c[0x0][0x880] ;  /* 0x00011000ff0497ac */ /* 0x000ea20008000800 */
[----:B-1---5:R4:W5:Y:S02]  /*4620*/  @P1 LDG.E R41, desc[UR8][R6.64] ;  /* 0x0000000806291981 */ /* 0x022964000c1e1900 */
[----:B--2-4-:R-:W-:Y:S07]  /*4630*/  @!P1 IMAD.U32 R41, RZ, RZ, UR4 ;  /* 0x00000004ff299e24 */ /* 0x014fee000f8e00ff */
.L_x_78:
[----:B-----5:R-:W-:Y:S01]  /*4640*/  @!P0 FSETP.EQ.AND P2, PT, R41, RZ, PT ;  /* 0x000000ff2900820b */ /* 0x020fe20003f42000 */
[----:B------:R-:W-:Y:S01]  /*4650*/  @!UPT UIADD3 URZ, UPT, UPT, URZ, URZ, URZ ;  /* 0x000000fffffff290 */ /* 0x000fe2000fffe0ff */
[----:B------:R-:W-:Y:S11]  /*4660*/  @!P0 BRA `(.L_x_79) ;  /* 0x0000000000148947 */ /* 0x000ff60003800000 */
[----:B------:R-:W-:Y:S02]  /*4670*/  LOP3.LUT P0, RZ, R85, 0xff, RZ, 0xc0, !PT ;  /* 0x000000ff55ff7812 */ /* 0x000fe4000780c0ff */
[----:B------:R-:W-:Y:S04]  /*4680*/  PLOP3.LUT P2, PT, PT, PT, UP1, 0x80, 0x8 ;  /* 0x000000000008781c */ /* 0x000fe80003f4f018 */
[----:B------:R-:W-:Y:S07]  /*4690*/  PLOP3.LUT P2, PT, P2, PT, PT, 0x8, 0x80 ;  /* 0x000000000080781c */ /* 0x000fee000174e170 */
[----:B------:R-:W-:Y:S11]  /*46a0*/  @P0 FSETP.EQ.AND P2, PT, R41, RZ, PT ;  /* 0x000000ff2900020b */ /* 0x000ff60003f42000 */
[----:B------:R-:W-:Y:S02]  /*46b0*/  @!UPT UIADD3 URZ, UPT, UPT, URZ, URZ, URZ ;  /* 0x000000fffffff290 */ /* 0x000fe4000fffe0ff */
.L_x_79:
[----:B------:R-:W2:Y:S01]  /*46c0*/  SYNCS.PHASECHK.TRANS64.TRYWAIT P0, [UR21+0x50], R4 ;  /* 0x00005004ff0075a7 */ /* 0x000ea20008001115 */
[----:B------:R-:W-:Y:S04]  /*46d0*/  ELECT P1, URZ, PT ;  /* 0x0000000000ff782f */ /* 0x000fe80003820000 */
[----:B------:R-:W-:Y:S01]  /*46e0*/  PLOP3.LUT P1, PT, P2, P1, PT, 0xf2, 0x2f ;  /* 0x00000000002f781c */ /* 0x000fe20001723e72 */
[----:B------:R-:W-:Y:S01]  /*46f0*/  @!UPT UIADD3 URZ, UPT, UPT, URZ, URZ, URZ ;  /* 0x000000fffffff290 */ /* 0x000fe2000fffe0ff */
[----:B--2---:R-:W-:Y:S11]  /*4700*/  @!P0 BRA `(.L_x_80) ;  /* 0x00000054004c8947 */ /* 0x004ff60003800000 */
.L_x_159:
[----:B------:R-:W-:Y:S01]  /*4710*/  @!P1 IADD3 R2, P0, PT, R12, 0x580, RZ ;  /* 0x000005800c029810 */ /* 0x000fe20007f1e0ff */
[----:B------:R-:W-:Y:S01]  /*4720*/  VOTEU.ALL UP0, P1 ;  /* 0x0000000000ff7886 */ /* 0x000fe20000800000 */
[----:B------:R-:W-:Y:S01]  /*4730*/  UMOV UR6, 0x0 ;  /* 0x0000000000067882 */ /* 0x000fe20000000000 */
[----:B------:R-:W-:Y:S01]  /*4740*/  UMOV UR7, 0x10000000 ;  /* 0x1000000000077882 */ /* 0x000fe20000000000 */
[----:B------:R-:W-:Y:S01]  /*4750*/  @!P1 R2UR UR5, R2 ;  /* 0x00000000020592ca */ /* 0x000fe200000e0000 */
[----:B-1----:R-:W-:Y:S01]  /*4760*/  @!P1 IMAD.X R0, RZ, RZ, R13, P0 ;  /* 0x000000ffff009224 */ /* 0x002fe200000e060d */
[----:B------:R-:W-:Y:S01]  /*4770*/  @!UP0 UIADD3 UR32, UPT, UPT, UR21, 0x200, URZ ;  /* 0x0000020015208890 */ /* 0x000fe2000fffe0ff */
[----:B------:R-:W-:Y:S03]  /*4780*/  VOTEU.ALL UP0, P1 ;  /* 0x0000000000ff7886 */ /* 0x000fe60000800000 */
[----:B------:R-:W-:Y:S01]  /*4790*/  @!P1 R2UR UR4, R0 ;  /* 0x00000000000492ca */ /* 0x000fe200000e0000 */
[----:B------:R-:W-:Y:S06]  /*47a0*/  @!P1 IMAD.MOV.U32 R0, RZ, RZ, 0x1000 ;  /* 0x00001000ff009424 */ /* 0x000fec00078e00ff */
[----:B------:R-:W-:Y:S06]  /*47b0*/  IMAD.U32 R6, RZ, RZ, UR5 ;  /* 0x00000005ff067e24 */ /* 0x000fec000f8e00ff */
[----:B------:R-:W-:Y:S01]  /*47c0*/  IMAD.U32 R7, RZ, RZ, UR4 ;  /* 0x00000004ff077e24 */ /* 0x000fe2000f8e00ff */
[----:B------:R-:W-:Y:S04]  /*47d0*/  @!P1 R2UR UR4, R6 ;  /* 0x00000000060492ca */ /* 0x000fe800000e0000 */
[----:B------:R-:W-:Y:S11]  /*47e0*/  @!P1 R2UR UR5, R7 ;  /* 0x00000000070592ca */ /* 0x000ff600000e0000 */
[----:B------:R-:W-:Y:S02]  /*47f0*/  @!UPT UIADD3 URZ, UPT, UPT, URZ, URZ, URZ ;  /* 0x000000fffffff290 */ /* 0x000fe4000fffe0ff */
[----:B------:R1:W-:Y:S01]  /*4800*/  @!UP0 UTMALDG.3D [UR32], [UR4], desc[UR6] ;  /* 0x00000620040085b4 */ /* 0x0003e20008011000 */
[----:B------:R1:W-:Y:S01]  /*4810*/  @!P1 SYNCS.ARRIVE.TRANS64.RED.A0TR RZ, [UR21+0x30], R0 ;  /* 0x00003000ffff99a7 */ /* 0x0003e20008300415 */
[----:B------:R-:W-:Y:S01]  /*4820*/  SYNCS.ARRIVE.TRANS64.RED.A1T0 RZ, [UR50], RZ ;  /* 0x000000ffffff79a7 */ /* 0x000fe20008100432 */
[----:B------:R-:W2:Y:S02]  /*4830*/  SYNCS.PHASECHK.TRANS64.TRYWAIT P0, [UR21+0x58], R4 ;  /* 0x00005804ff0075a7 */ /* 0x000ea40008001115 */
[----:B-12---:R-:W-:Y:S05]  /*4840*/  @!P0 BRA `(.L_x_81) ;  /* 0x0000005400148947 */ /* 0x006fea0003800000 */
.L_x_161:
[----:B------:R-:W-:Y:S01]  /*4850*/  @!P1 IADD3 R2, P0, PT, R12, 0x580, RZ ;  /* 0x000005800c029810 */ /* 0x000fe20007f1e0ff */
[----:B------:R-:W-:Y:S01]  /*4860*/  VOTEU.ALL UP0, P1 ;  /* 0x0000000000ff7886 */ /* 0x000fe20000800000 */
[----:B------:R-:W-:Y:S01]  /*4870*/  UMOV UR6, 0x0 ;  /* 0x0000000000067882 */ /* 0x000fe20000000000 */
[----:B------:R-:W-:Y:S01]  /*4880*/  UMOV UR7, 0x10000000 ;  /* 0x1000000000077882 */ /* 0x000fe20000000000 */
[----:B------:R-:W-:Y:S01]  /*4890*/  @!P1 R2UR UR5, R2 ;  /* 0x00000000020592ca */ /* 0x000fe200000e0000 */
[----:B------:R-:W-:Y:S01]  /*48a0*/  @!P1 IMAD.X R0, RZ, RZ, R13, P0 ;  /* 0x000000ffff009224 */ /* 0x000fe200000e060d */
[----:B------:R-:W-:Y:S02]  /*48b0*/  @!UP0 UIADD3 UR26, UPT, UPT, UR34, 0x40, URZ ;  /* 0x00000040221a8890 */ /* 0x000fe4000fffe0ff */
[----:B------:R-:W-:Y:S02]  /*48c0*/  @!UP0 UIADD3 UR24, UPT, UPT, UR21, 0x1200, URZ ;  /* 0x0000120015188890 */ /* 0x000fe4000fffe0ff */
[----:B------:R-:W-:Y:S01]  /*48d0*/  @!P1 R2UR UR4, R0 ;  /* 0x00000000000492ca */ /* 0x000fe200000e0000 */
[----:B------:R-:W-:Y:S01]  /*48e0*/  VOTEU.ALL UP0, P1 ;  /* 0x0000000000ff7886 */ /* 0x000fe20000800000 */
[----:B------:R-:W-:Y:S01]  /*48f0*/  @!P1 IMAD.MOV.U32 R0, RZ, RZ, 0x1000 ;  /* 0x00001000ff009424 */ /* 0x000fe200078e00ff */
[----:B------:R-:W-:Y:S01]  /*4900*/  UMOV UR27, UR35 ;  /* 0x00000023001b7c82 */ /* 0x000fe20008000000 */
[----:B------:R-:W-:Y:S03]  /*4910*/  UMOV UR28, UR36 ;  /* 0x00000024001c7c82 */ /* 0x000fe60008000000 */
        /* <DEDUP_REMOVED lines=8> */
[----:B------:R-:W4:Y:S02]  /*49a0*/  SYNCS.PHASECHK.TRANS64.TRYWAIT P0, [UR21+0x60], R4 ;  /* 0x00006004ff0075a7 */ /* 0x000f240008001115 */
[----:B--2-4-:R-:W-:Y:S05]  /*49b0*/  @!P0 BRA `(.L_x_82) ;  /* 0x0000005000d08947 */ /* 0x014fea0003800000 */
.L_x_163:
[----:B------:R-:W-:Y:S01]  /*49c0*/  @!P1 IADD3 R2, P0, PT, R12, 0x580, RZ ;  /* 0x000005800c029810 */ /* 0x000fe20007f1e0ff */
[----:B------:R-:W-:Y:S01]  /*49d0*/  VOTEU.ALL UP0, P1 ;  /* 0x0000000000ff7886 */ /* 0x000fe20000800000 */
[----:B------:R-:W-:Y:S01]  /*49e0*/  UMOV UR6, 0x0 ;  /* 0x0000000000067882 */ /* 0x000fe20000000000 */
[----:B------:R-:W-:Y:S01]  /*49f0*/  UMOV UR7, 0x10000000 ;  /* 0x1000000000077882 */ /* 0x000fe20000000000 */
[----:B------:R-:W-:Y:S01]  /*4a00*/  @!P1 R2UR UR5, R2 ;  /* 0x00000000020592ca */ /* 0x000fe200000e0000 */
[----:B------:R-:W-:Y:S01]  /*4a10*/  @!P1 IMAD.X R0, RZ, RZ, R13, P0 ;  /* 0x000000ffff009224 */ /* 0x000fe200000e060d */
[----:B------:R-:W-:Y:S01]  /*4a20*/  @!UP0 UIADD3 UR18, UPT, UPT, UR34, 0x80, URZ ;  /* 0x0000008022128890 */ /* 0x000fe2000fffe0ff */
[----:B------:R-:W-:Y:S01]  /*4a30*/  VIADD R10, R10, 0x1 ;  /* 0x000000010a0a7836 */ /* 0x000fe20000000000 */
        /* <DEDUP_REMOVED lines=16> */
.L_x_165:
[----:B------:R-:W-:Y:S01]  /*4b40*/  @!P1 IADD3 R2, P0, PT, R12, 0x580, RZ ;  /* 0x000005800c029810 */ /* 0x000fe20007f1e0ff */
[----:B------:R-:W-:Y:S01]  /*4b50*/  VOTEU.ALL UP0, P1 ;  /* 0x0000000000ff7886 */ /* 0x000fe20000800000 */
[----:B------:R-:W-:Y:S01]  /*4b60*/  UMOV UR6, 0x0 ;  /* 0x0000000000067882 */ /* 0x000fe20000000000 */
[----:B------:R-:W-:Y:S01]  /*4b70*/  UMOV UR7, 0x10000000 ;  /* 0x1000000000077882 */ /* 0x000fe20000000000 */
[----:B------:R-:W-:Y:S01]  /*4b80*/  @!P1 R2UR UR5, R2 ;  /* 0x00000000020592ca */ /* 0x000fe200000e0000 */
[----:B------:R-:W-:Y:S01]  /*4b90*/  @!P1 IMAD.X R0, RZ, RZ, R13, P0 ;  /* 0x000000ffff009224 */ /* 0x000fe200000e060d */
[----:B------:R-:W-:Y:S01]  /*4ba0*/  @!UP0 UIADD3 UR10, UPT, UPT, UR34, 0xc0, URZ ;  /* 0x000000c0220a8890 */ /* 0x000fe2000fffe0ff */
[----:B------:R-:W-:Y:S01]  /*4bb0*/  R2UR UR16, R87 ;  /* 0x00000000571072ca */ /* 0x000fe200000e0000 */
[----:B------:R-:W-:Y:S01]  /*4bc0*/  @!UP0 UIADD3 UR8, UPT, UPT, UR21, 0x3200, URZ ;  /* 0x0000320015088890 */ /* 0x000fe2000fffe0ff */
[----:B------:R-:W-:Y:S01]  /*4bd0*/  ISETP.NE.AND P0, PT, R10, 0x2, PT ;  /* 0x000000020a00780c */ /* 0x000fe20003f05270 */
[----:B------:R-:W-:Y:S01]  /*4be0*/  @!UP0 UIADD3 UR9, UPT, UPT, UR21, 0x48, URZ ;  /* 0x0000004815098890 */ /* 0x000fe2000fffe0ff */
[----:B------:R-:W-:Y:S01]  /*4bf0*/  @!P1 R2UR UR4, R0 ;  /* 0x00000000000492ca */ /* 0x000fe200000e0000 */
[----:B------:R-:W-:Y:S01]  /*4c00*/  VOTEU.ALL UP0, P1 ;  /* 0x0000000000ff7886 */ /* 0x000fe20000800000 */
[----:B------:R-:W-:Y:S01]  /*4c10*/  UMOV UR11, UR35 ;  /* 0x00000023000b7c82 */ /* 0x000fe20008000000 */
[----:B------:R-:W-:Y:S01]  /*4c20*/  UMOV UR12, UR36 ;  /* 0x00000024000c7c82 */ /* 0x000fe20008000000 */
[----:B------:R-:W-:Y:S01]  /*4c30*/  SEL R0, RZ, 0x1, P0 ;  /* 0x00000001ff007807 */ /* 0x000fe20000000000 */
[----:B------:R-:W-:Y:S01]  /*4c40*/  UIADD3 UR31, UPT, UPT, UR13, UR59, URZ ;  /* 0x0000003b0d1f7290 */ /* 0x000fe2000fffe0ff */
[----:B-1----:R-:W-:Y:S01]  /*4c50*/  IMAD.U32 R4, RZ, RZ, UR5 ;  /* 0x00000005ff047e24 */ /* 0x002fe2000f8e00ff */
[----:B------:R-:W-:Y:S01]  /*4c60*/  LOP3.LUT R11, R11, 0x1, RZ, 0x3c, !PT ;  /* 0x000000010b0b7812 */ /* 0x000fe200078e3cff */
[----:B------:R-:W-:Y:S01]  /*4c70*/  UMOV UR36, UR29 ;  /* 0x0000001d00247c82 */ /* 0x000fe20008000000 */
[----:B------:R-:W-:Y:S01]  /*4c80*/  LOP3.LUT R9, R9, R0, RZ, 0x3c, !PT ;  /* 0x0000000009097212 */ /* 0x000fe200078e3cff */
[----:B------:R-:W-:Y:S01]  /*4c90*/  UIADD3 UR30, UPT, UPT, UR14, UR16, URZ ;  /* 0x000000100e1e7290 */ /* 0x000fe2000fffe0ff */
[----:B------:R-:W-:Y:S01]  /*4ca0*/  SEL R10, R10, RZ, P0 ;  /* 0x000000ff0a0a7207 */ /* 0x000fe20000000000 */
[----:B------:R-:W-:Y:S01]  /*4cb0*/  UPLOP3.LUT UP4, UPT, UPT, UPT, UPT, 0x80, 0x8 ;  /* 0x000000000008789c */ /* 0x000fe20003f8f070 */
[----:B------:R-:W-:Y:S01]  /*4cc0*/  IMAD.U32 R5, RZ, RZ, UR4 ;  /* 0x00000004ff057e24 */ /* 0x000fe2000f8e00ff */
[----:B------:R-:W-:Y:S04]  /*4cd0*/  @!P1 R2UR UR4, R4 ;  /* 0x00000000040492ca */ /* 0x000fe800000e0000 */
[----:B------:R-:W-:Y:S11]  /*4ce0*/  @!P1 R2UR UR5, R5 ;  /* 0x00000000050592ca */ /* 0x000ff600000e0000 */
[----:B------:R-:W-:Y:S02]  /*4cf0*/  @!UPT UIADD3 URZ, UPT, UPT, URZ, URZ, URZ ;  /* 0x000000fffffff290 */ /* 0x000fe4000fffe0ff */
[----:B------:R1:W-:Y:S01]  /*4d00*/  @!UP0 UTMALDG.3D [UR8], [UR4], desc[UR6] ;  /* 0x00000608040085b4 */ /* 0x0003e20008011000 */
[----:B------:R1:W-:Y:S01]  /*4d10*/  @!P1 SYNCS.ARRIVE.TRANS64.RED.A0TR RZ, [UR21+0x48], R3 ;  /* 0x00004803ffff99a7 */ /* 0x0003e20008300415 */
[----:B------:R-:W-:Y:S01]  /*4d20*/  SYNCS.ARRIVE.TRANS64.RED.A1T0 RZ, [UR43], RZ ;  /* 0x000000ffffff79a7 */ /* 0x000fe2000810042b */
[----:B------:R-:W-:Y:S05]  /*4d30*/  BRA.U UP2, `(.L_x_84) ;  /* 0xfffffff1025c7547 */ /* 0x000fea000b83ffff */
[----:B-1----:R-:W-:-:S04]  /*4d40*/  SHF.L.U32 R3, R11, 0x1f, RZ ;  /* 0x0000001f0b037819 */ /* 0x002fc800000006ff */
[----:B------:R-:W1:Y:S02]  /*4d50*/  SYNCS.PHASECHK.TRANS64.TRYWAIT P0, [UR21+0x50], R3 ;  /* 0x00005003ff0075a7 */ /* 0x000e640008001115 */
[----:B-1----:R-:W-:Y:S05]  /*4d60*/  @!P0 BRA `(.L_x_85) ;  /* 0x0000005000148947 */ /* 0x002fea0003800000 */
.L_x_167:
[----:B------:R-:W2:Y:S02]  /*4d70*/  SYNCS.PHASECHK.TRANS64.TRYWAIT P0, [UR21+0x58], R3 ;  /* 0x00005803ff0075a7 */ /* 0x000ea40008001115 */
[----:B--2---:R-:W-:Y:S05]  /*4d80*/  @!P0 BRA `(.L_x_86) ;  /* 0x0000005000248947 */ /* 0x004fea0003800000 */
.L_x_169:
[----:B------:R-:W2:Y:S02]  /*4d90*/  SYNCS.PHASECHK.TRANS64.TRYWAIT P0, [UR21+0x60], R3 ;  /* 0x00006003ff0075a7 */ /* 0x000ea40008001115 */
[----:B--2---:R-:W-:Y:S05]  /*4da0*/  @!P0 BRA `(.L_x_87) ;  /* 0x0000005000348947 */ /* 0x004fea0003800000 */
.L_x_171:
[----:B-1----:R-:W-:-:S07]  /*4db0*/  MOV R0, UR21 ;  /* 0x0000001500007c02 */ /* 0x002fce0008000f00 */
.L_x_88:
[----:B-1----:R-:W-:-:S04]  /*4dc0*/  SHF.L.U32 R3, R11, 0x1f, RZ ;  /* 0x0000001f0b037819 */ /* 0x002fc800000006ff */
[----:B------:R1:W2:Y:S03]  /*4dd0*/  SYNCS.PHASECHK.TRANS64.TRYWAIT P0, [R0+URZ+0x68], R3 ;  /* 0x00006803000075a7 */ /* 0x0002a600080011ff */
[----:B--2---:R-:W-:Y:S05]  /*4de0*/  @!P0 NANOSLEEP.SYNCS 0x989680 ;  /* 0x009896800000895d */ /* 0x004fea0003900000 */
[----:B------:R-:W2:Y:S02]  /*4df0*/  @!P0 SYNCS.PHASECHK.TRANS64 P0, [R0+URZ+0x68], R3 ;  /* 0x00006803000085a7 */ /* 0x000ea400080010ff */
[----:B--23--:R-:W-:Y:S05]  /*4e00*/  @P0 EXIT ;  /* 0x000000000000094d */ /* 0x00cfea0003800000 */
[----:B------:R-:W-:Y:S05]  /*4e10*/  BRA `(.L_x_88) ;  /* 0xfffffffc00e87947 */ /* 0x000fea000383ffff */
.L_x_73:
[----:B------:R-:W-:-:S06]  /*4e20*/  UISETP.GE.AND UP0, UPT, UR18, 0x4, UPT ;  /* 0x000000041200788c */ /* 0x000fcc000bf06270 */
[----:B------:R-:W-:-:S13]  /*4e30*/  PLOP3.LUT P0, PT, PT, PT, UP0, 0x80, 0x8 ;  /* 0x000000000008781c */ /* 0x000fda0003f0f008 */
[----:B-1----:R-:W-:Y:S05]  /*4e40*/  @!P0 EXIT ;  /* 0x000000000000894d */ /* 0x002fea0003800000 */
[----:B------:R-:W1:Y:S08]  /*4e50*/  S2UR UR4, SR_CgaCtaId ;  /* 0x00000000000479c3 */ /* 0x000e700000008800 */
[----:B------:R-:W-:Y:S01]  /*4e60*/  BAR.SYNC.DEFER_BLOCKING 0x6, 0xa0 ;  /* 0x0182800000007b1d */ /* 0x000fe20000010000 */
[C---:B------:R-:W-:Y:S01]  /*4e70*/  IMAD.SHL.U32 R7, R95.reuse, 0x40, RZ ;  /* 0x000000405f077824 */ /* 0x040fe200078e00ff */
[C---:B------:R-:W-:Y:S01]  /*4e80*/  LOP3.LUT R97, R95.reuse, 0x60, RZ, 0xc0, !PT ;  /* 0x000000605f617812 */ /* 0x040fe200078ec0ff */
[----:B------:R-:W-:-:S02]  /*4e90*/  IMAD.SHL.U32 R4, R95, 0x20, RZ ;  /* 0x000000205f047824 */ /* 0x000fc400078e00ff */
[----:B------:R-:W-:Y:S02]  /*4ea0*/  HFMA2 R36, -RZ, RZ, 0, 0 ;  /* 0x00000000ff247431 */ /* 0x000fe400000001ff */
[----:B------:R-:W-:Y:S01]  /*4eb0*/  IMAD.SHL.U32 R6, R95, 0x2, RZ ;  /* 0x000000025f067824 */ /* 0x000fe200078e00ff */
[----:B------:R-:W-:Y:S01]  /*4ec0*/  UMOV UR44, 0x400 ;  /* 0x00000400002c7882 */ /* 0x000fe20000000000 */
[----:B------:R-:W2:Y:S01]  /*4ed0*/  LDC.64 R82, c[0x0][0x8b0] ;  /* 0x00022c00ff527b82 */ /* 0x000ea20000000a00 */
[----:B------:R-:W-:Y:S01]  /*4ee0*/  LOP3.LUT R5, R7, 0x180, RZ, 0xc0, !PT ;  /* 0x0000018007057812 */ /* 0x000fe200078ec0ff */
[----:B------:R-:W-:Y:S01]  /*4ef0*/  IMAD.U32 R37, R95, 0x10000, RZ ;  /* 0x000100005f257824 */ /* 0x000fe200078e00ff */
[----:B------:R-:W-:Y:S01]  /*4f00*/  LOP3.LUT R4, R4, 0xc00, RZ, 0xc0, !PT ;  /* 0x00000c0004047812 */ /* 0x000fe200078ec0ff */
[----:B------:R-:W-:Y:S01]  /*4f10*/  IMAD.MOV.U32 R94, RZ, RZ, RZ ;  /* 0x000000ffff5e7224 */ /* 0x000fe200078e00ff */
[----:B------:R-:W-:Y:S01]  /*4f20*/  LOP3.LUT R6, R5, 0x20, R6, 0xf8, !PT ;  /* 0x0000002005067812 */ /* 0x000fe200078ef806 */
[----:B------:R-:W-:Y:S01]  /*4f30*/  IMAD.SHL.U32 R5, R95, 0x8, RZ ;  /* 0x000000085f057824 */ /* 0x000fe200078e00ff */
[----:B------:R-:W-:Y:S01]  /*4f40*/  LOP3.LUT R4, R4, 0x40, R7, 0xf8, !PT ;  /* 0x0000004004047812 */ /* 0x000fe200078ef807 */
[----:B------:R-:W3:Y:S01]  /*4f50*/  LDC.64 R80, c[0x0][0x8a8] ;  /* 0x00022a00ff507b82 */ /* 0x000ee20000000a00 */
[----:B------:R-:W-:Y:S01]  /*4f60*/  LOP3.LUT R37, R37, 0x600000, RZ, 0xc0, !PT ;  /* 0x0060000025257812 */ /* 0x000fe200078ec0ff */
[----:B------:R-:W-:Y:S01]  /*4f70*/  IMAD.MOV.U32 R89, RZ, RZ, RZ ;  /* 0x000000ffff597224 */ /* 0x000fe200078e00ff */
[----:B------:R-:W-:-:S02]  /*4f80*/  LOP3.LUT R95, R95, 0x2, RZ, 0xc0, !PT ;  /* 0x000000025f5f7812 */ /* 0x000fc400078ec0ff */
[----:B------:R-:W-:Y:S02]  /*4f90*/  CS2R R92, SRZ ;  /* 0x00000000005c7805 */ /* 0x000fe4000001ff00 */
[----:B------:R-:W-:Y:S01]  /*4fa0*/  LOP3.LUT R5, R6, 0x30, R5, 0x78, !PT ;  /* 0x0000003006057812 */ /* 0x000fe200078e7805 */
[----:B------:R-:W4:Y:S01]  /*4fb0*/  LDCU UR57, c[0x0][0x370] ;  /* 0x00006e00ff3977ac */ /* 0x000f220008000800 */
[----:B------:R-:W-:Y:S01]  /*4fc0*/  LOP3.LUT R4, R4, 0x200, R7, 0xf8, !PT ;  /* 0x0000020004047812 */ /* 0x000fe200078ef807 */
[----:B------:R-:W-:Y:S01]  /*4fd0*/  IMAD.MOV R90, RZ, RZ, -R95 ;  /* 0x000000ffff5a7224 */ /* 0x000fe200078e0a5f */
[----:B------:R-:W-:Y:S01]  /*4fe0*/  MOV R91, RZ ;  /* 0x000000ff005b7202 */ /* 0x000fe20000000f00 */
[----:B-1----:R-:W-:Y:S01]  /*4ff0*/  ULEA UR44, UR4, UR44, 0x18 ;  /* 0x0000002c042c7291 */ /* 0x002fe2000f8ec0ff */
[----:B------:R-:W-:Y:S01]  /*5000*/  LOP3.LUT R84, R4, R5, RZ, 0xfc, !PT ;  /* 0x0000000504547212 */ /* 0x000fe200078efcff */
[----:B------:R-:W1:Y:S02]  /*5010*/  LDCU.64 UR62, c[0x0][0x348] ;  /* 0x00006900ff3e77ac */ /* 0x000e640008000a00 */
[----:B------:R-:W-:-:S02]  /*5020*/  UIADD3 UR4, UPT, UPT, UR44, 0x4200, URZ ;  /* 0x000042002c047890 */ /* 0x000fc4000fffe0ff */
[----:B------:R-:W-:-:S03]  /*5030*/  UIADD3 UR5, UPT, UPT, UR44, 0x200, URZ ;  /* 0x000002002c057890 */ /* 0x000fc6000fffe0ff */
[----:B------:R-:W4:Y:S01]  /*5040*/  LDS R0, [UR44+0x130] ;  /* 0x0001302cff007984 */ /* 0x000f220008000800 */
[----:B------:R-:W1:Y:S01]  /*5050*/  LDCU UR43, c[0x0][0xb0c] ;  /* 0x00016180ff2b77ac */ /* 0x000e620008000800 */
[----:B------:R-:W-:Y:S02]  /*5060*/  IMAD.U32 R96, RZ, RZ, UR4 ;  /* 0x00000004ff607e24 */ /* 0x000fe4000f8e00ff */
[----:B------:R-:W-:Y:S01]  /*5070*/  IMAD.U32 R98, RZ, RZ, UR5 ;  /* 0x00000005ff627e24 */ /* 0x000fe2000f8e00ff */
[----:B------:R-:W1:Y:S01]  /*5080*/  LDCU UR39, c[0x0][0xb30] ;  /* 0x00016600ff2777ac */ /* 0x000e620008000800 */
[----:B------:R-:W1:Y:S01]  /*5090*/  LDCU.64 UR46, c[0x0][0x888] ;  /* 0x00011100ff2e77ac */ /* 0x000e620008000a00 */
[----:B------:R-:W1:Y:S01]  /*50a0*/  LDCU.64 UR40, c[0x0][0xb28] ;  /* 0x00016500ff2877ac */ /* 0x000e620008000a00 */
[----:B------:R-:W1:Y:S01]  /*50b0*/  LDCU.64 UR60, c[0x0][0x890] ;  /* 0x00011200ff3c77ac */ /* 0x000e620008000a00 */
[----:B------:R-:W1:Y:S01]  /*50c0*/  LDCU.128 UR52, c[0x0][0xb10] ;  /* 0x00016200ff3477ac */ /* 0x000e620008000c00 */
[----:B------:R-:W1:Y:S02]  /*50d0*/  LDCU UR56, c[0x0][0x374] ;  /* 0x00006e80ff3877ac */ /* 0x000e640008000800 */
[----:B-1234-:R-:W-:-:S07]  /*50e0*/  IMAD.IADD R37, R0, 0x1, R37 ;  /* 0x0000000100257824 */ /* 0x01efce00078e0225 */
.L_x_130:
[C---:B------:R-:W-:Y:S02]  /*50f0*/  LEA R3, R89.reuse, UR44, 0x3 ;  /* 0x0000002c59037c11 */ /* 0x040fe4000f8e18ff */
[----:B------:R-:W-:Y:S02]  /*5100*/  SHF.L.U32 R0, R92, 0x1f, RZ ;  /* 0x0000001f5c007819 */ /* 0x000fe400000006ff */
[----:B------:R-:W-:Y:S02]  /*5110*/  LEA R5, R89, UR44, 0x4 ;  /* 0x0000002c59057c11 */ /* 0x000fe4000f8e20ff */
[----:B-1----:R-:W1:Y:S02]  /*5120*/  SYNCS.PHASECHK.TRANS64.TRYWAIT P0, [R3+URZ+0x80], R0 ;  /* 0x00008000030075a7 */ /* 0x002e6400080011ff */
[----:B-1----:R-:W-:Y:S05]  /*5130*/  @!P0 BRA `(.L_x_89) ;  /* 0x0000004c00688947 */ /* 0x002fea0003800000 */
.L_x_172:
[----:B------:R-:W2:Y:S01]  /*5140*/  LDS.128 R4, [R5+0x110] ;  /* 0x0001100005047984 */ /* 0x000ea20000000c00 */
[----:B------:R-:W-:Y:S01]  /*5150*/  UISETP.GE.AND UP0, UPT, UR42, 0x1, UPT ;  /* 0x000000012a00788c */ /* 0x000fe2000bf06270 */
[----:B------:R-:W-:Y:S01]  /*5160*/  @!PT LDS RZ, [RZ] ;  /* 0x00000000fffff984 */ /* 0x000fe20000000800 */
[----:B------:R-:W-:Y:S01]  /*5170*/  @!PT LDS RZ, [RZ] ;  /* 0x00000000fffff984 */ /* 0x000fe20000000800 */
[----:B------:R-:W-:Y:S01]  /*5180*/  @!PT LDS RZ, [RZ] ;  /* 0x00000000fffff984 */ /* 0x000fe20000000800 */
[----:B------:R-:W-:Y:S01]  /*5190*/  @!PT LDS RZ, [RZ] ;  /* 0x00000000fffff984 */ /* 0x000fe20000000800 */
[----:B------:R3:W-:Y:S06]  /*51a0*/  MEMBAR.ALL.CTA ;  /* 0x0000000000007992 */ /* 0x0007ec0000008000 */
[----:B---3--:R-:W3:Y:S01]  /*51b0*/  FENCE.VIEW.ASYNC.S ;  /* 0x00000000000073c6 */ /* 0x008ee20000000000 */
[----:B--2---:R-:W-:Y:S11]  /*51c0*/  LOP3.LUT P0, RZ, R6, 0x1, RZ, 0xc0, !PT ;  /* 0x0000000106ff7812 */ /* 0x004ff6000780c0ff */
[----:B------:R-:W-:Y:S02]  /*51d0*/  @!UPT UIADD3 URZ, UPT, UPT, URZ, URZ, URZ ;  /* 0x000000fffffff290 */ /* 0x000fe4000fffe0ff */
[----:B---3--:R-:W-:Y:S01]  /*51e0*/  VOTEU.ANY UP1, P0 ;  /* 0x0000000000ff7886 */ /* 0x008fe20000020100 */
[----:B------:R-:W-:Y:S01]  /*51f0*/  PLOP3.LUT P0, PT, PT, PT, UP1, 0x80, 0x8 ;  /* 0x000000000008781c */ /* 0x000fe20003f0f018 */
[----:B------:R-:W-:Y:S11]  /*5200*/  UP2UR UR45, UPR, URZ, 0x2 ;  /* 0x00000002ff2d7883 */ /* 0x000ff60008000000 */
[----:B------:R-:W-:Y:S01]  /*5210*/  @!UPT UIADD3 URZ, UPT, UPT, URZ, URZ, URZ ;  /* 0x000000fffffff290 */ /* 0x000fe2000fffe0ff */
[----:B-1----:R-:W-:Y:S02]  /*5220*/  @P0 SHF.R.U32.HI R0, RZ, 0x10, R5 ;  /* 0x00000010ff000819 */ /* 0x002fe40000011605 */
        /* <DEDUP_REMOVED lines=12> */
[----:B------:R-:W2:Y:S01]  /*52f0*/  LDCU UR12, c[0x0][0xb20] ;  /* 0x00016400ff0c77ac */ /* 0x000ea20008000800 */
[----:B------:R-:W-:Y:S02]  /*5300*/  UIMAD.WIDE.U32 UR4, UR56, UR55, URZ ;  /* 0x00000037380472a5 */ /* 0x000fe4000f8e00ff */
[----:B------:R-:W-:Y:S02]  /*5310*/  UIMAD.WIDE.U32 UR6, UR57, UR52, URZ ;  /* 0x00000034390672a5 */ /* 0x000fe4000f8e00ff */
[----:B------:R-:W-:Y:S02]  /*5320*/  UISETP.NE.AND UP0, UPT, UR54, 0x1, UPT ;  /* 0x000000013600788c */ /* 0x000fe4000bf05270 */
[----:B------:R-:W-:Y:S02]  /*5330*/  UIMAD.WIDE.U32 UR8, UR37, UR55, URZ ;  /* 0x00000037250872a5 */ /* 0x000fe4000f8e00ff */
[----:B------:R-:W-:Y:S02]  /*5340*/  UIMAD.WIDE.U32 UR10, UR38, UR52, URZ ;  /* 0x00000034260a72a5 */ /* 0x000fe4000f8e00ff */
[----:B------:R-:W-:Y:S02]  /*5350*/  UISETP.NE.AND UP1, UPT, UR43, 0x1, UPT ;  /* 0x000000012b00788c */ /* 0x000fe4000bf25270 */
[----:B------:R-:W-:Y:S01]  /*5360*/  UISETP.NE.AND UP2, UPT, UR42, 0x1, UPT ;  /* 0x000000012a00788c */ /* 0x000fe2000bf45270 */
[----:B------:R-:W-:Y:S02]  /*5370*/  UMOV UR4, UR5 ;  /* 0x0000000500047c82 */ /* 0x000fe40008000000 */
[----:B--2---:R-:W-:Y:S03]  /*5380*/  USHF.R.U32.HI UR5, URZ, UR12, UR4 ;  /* 0x0000000cff057299 */ /* 0x004fe60008011604 */
[----:B------:R-:W-:Y:S02]  /*5390*/  UMOV UR4, UR7 ;  /* 0x0000000700047c82 */ /* 0x000fe40008000000 */
[----:B------:R-:W-:Y:S02]  /*53a0*/  USHF.R.U32.HI UR7, URZ, UR53, UR4 ;  /* 0x00000035ff077299 */ /* 0x000fe40008011604 */
[----:B------:R-:W-:Y:S02]  /*53b0*/  USEL UR4, UR56, UR5, !UP0 ;  /* 0x0000000538047287 */ /* 0x000fe4000c000000 */
[----:B------:R-:W-:Y:S01]  /*53c0*/  USEL UR7, UR57, UR7, !UP1 ;  /* 0x0000000739077287 */ /* 0x000fe2000c800000 */
[----:B------:R-:W-:Y:S01]  /*53d0*/  UMOV UR5, UR9 ;  /* 0x0000000900057c82 */ /* 0x000fe20008000000 */
[----:B------:R-:W-:Y:S02]  /*53e0*/  UIMAD.WIDE.U32 UR8, UR4, UR40, URZ ;  /* 0x00000028040872a5 */ /* 0x000fe4000f8e00ff */
[----:B------:R-:W-:Y:S03]  /*53f0*/  USHF.R.U32.HI UR6, URZ, UR12, UR5 ;  /* 0x0000000cff067299 */ /* 0x000fe60008011605 */
[----:B------:R-:W-:Y:S01]  /*5400*/  UMOV UR5, UR11 ;  /* 0x0000000b00057c82 */ /* 0x000fe20008000000 */
[----:B------:R-:W-:Y:S02]  /*5410*/  UIMAD.WIDE.U32 UR10, UR7, UR40, URZ ;  /* 0x00000028070a72a5 */ /* 0x000fe4000f8e00ff */
[----:B------:R-:W-:Y:S02]  /*5420*/  USHF.R.U32.HI UR12, URZ, UR53, UR5 ;  /* 0x00000035ff0c7299 */ /* 0x000fe40008011605 */
[----:B------:R-:W-:Y:S01]  /*5430*/  USEL UR6, UR37, UR6, !UP0 ;  /* 0x0000000625067287 */ /* 0x000fe2000c000000 */
[----:B------:R-:W-:Y:S02]  /*5440*/  UMOV UR5, UR9 ;  /* 0x0000000900057c82 */ /* 0x000fe40008000000 */
[----:B------:R-:W-:Y:S01]  /*5450*/  UMOV UR10, UR11 ;  /* 0x0000000b000a7c82 */ /* 0x000fe20008000000 */
[----:B------:R-:W-:Y:S02]  /*5460*/  @UP2 USHF.R.U32.HI UR4, URZ, UR41, UR5 ;  /* 0x00000029ff042299 */ /* 0x000fe40008011605 */
[----:B------:R-:W-:Y:S02]  /*5470*/  @UP2 USHF.R.U32.HI UR7, URZ, UR41, UR10 ;  /* 0x00000029ff072299 */ /* 0x000fe4000801160a */
[----:B------:R-:W-:Y:S02]  /*5480*/  UIMAD UR4, UR42, UR4, URZ ;  /* 0x000000042a0472a4 */ /* 0x000fe4000f8e02ff */
[----:B------:R-:W-:Y:S02]  /*5490*/  UIMAD.WIDE.U32 UR10, UR6, UR40, URZ ;  /* 0x00000028060a72a5 */ /* 0x000fe4000f8e00ff */
[----:B------:R-:W-:Y:S02]  /*54a0*/  USEL UR5, UR38, UR12, !UP1 ;  /* 0x0000000c26057287 */ /* 0x000fe4000c800000 */
[----:B------:R-:W-:Y:S02]  /*54b0*/  UIMAD UR8, UR42, UR7, URZ ;  /* 0x000000072a0872a4 */ /* 0x000fe4000f8e02ff */
[----:B------:R-:W-:Y:S03]  /*54c0*/  UISETP.GE.AND UP0, UPT, UR6, UR4, UPT ;  /* 0x000000040600728c */ /* 0x000fe6000bf06270 */
[----:B------:R-:W-:Y:S01]  /*54d0*/  UMOV UR4, UR11 ;  /* 0x0000000b00047c82 */ /* 0x000fe20008000000 */
[----:B------:R-:W-:Y:S02]  /*54e0*/  UISETP.GE.OR UP0, UPT, UR5, UR8, UP0 ;  /* 0x000000080500728c */ /* 0x000fe40008706670 */
[----:B------:R-:W-:Y:S02]  /*54f0*/  USHF.R.U32.HI UR4, URZ, UR41, UR4 ;  /* 0x00000029ff047299 */ /* 0x000fe40008011604 */
[----:B------:R-:W-:Y:S02]  /*5500*/  UIMAD.WIDE.U32 UR8, UR5, UR40, URZ ;  /* 0x00000028050872a5 */ /* 0x000fe4000f8e00ff */
[----:B------:R-:W-:Y:S02]  /*5510*/  USEL UR11, UR6, UR4, !UP2 ;  /* 0x00000004060b7287 */ /* 0x000fe4000d000000 */
[----:B------:R-:W-:Y:S02]  /*5520*/  UIADD3 UR8, UPT, UPT, -UR5, URZ, URZ ;  /* 0x000000ff05087290 */ /* 0x000fe4000fffe1ff */
[----:B------:R-:W-:Y:S01]  /*5530*/  UIADD3 UR10, UPT, UPT, -UR11, URZ, URZ ;  /* 0x000000ff0b0a7290 */ /* 0x000fe2000fffe1ff */
[----:B------:R-:W-:Y:S01]  /*5540*/  @!UP0 UMOV UR4, UR9 ;  /* 0x0000000900048c82 */ /* 0x000fe20008000000 */
[----:B------:R-:W-:Y:S02]  /*5550*/  UIADD3 UR9, UPT, UPT, -UR6, URZ, URZ ;  /* 0x000000ff06097290 */ /* 0x000fe4000fffe1ff */
[----:B------:R-:W-:Y:S02]  /*5560*/  @!UP0 USHF.R.U32.HI UR4, URZ, UR41, UR4 ;  /* 0x00000029ff048299 */ /* 0x000fe40008011604 */
[----:B------:R-:W-:Y:S02]  /*5570*/  UIMAD UR10, UR42, UR10, UR6 ;  /* 0x0000000a2a0a72a4 */ /* 0x000fe4000f8e0206 */
[----:B------:R-:W-:Y:S04]  /*5580*/  @!UP0 USEL UR4, UR5, UR4, !UP2 ;  /* 0x0000000405048287 */ /* 0x000fe8000d000000 */
[----:B------:R-:W-:Y:S02]  /*5590*/  @!UP0 UIMAD UR10, UR7, UR10, UR4 ;  /* 0x0000000a070a82a4 */ /* 0x000fe4000f8e0204 */
[----:B------:R-:W-:Y:S02]  /*55a0*/  @!UP0 UIADD3 UR11, UPT, UPT, UR11, -UR4, URZ ;  /* 0x800000040b0b8290 */ /* 0x000fe4000fffe0ff */
[----:B------:R-:W-:Y:S02]  /*55b0*/  UIMAD UR7, UR43, UR8, UR38 ;  /* 0x000000082b0772a4 */ /* 0x000fe4000f8e0226 */
[----:B------:R-:W-:Y:S02]  /*55c0*/  @!UP0 UIMAD UR6, UR11, UR42, UR5 ;  /* 0x0000002a0b0682a4 */ /* 0x000fe4000f8e0205 */
[----:B------:R-:W-:Y:S01]  /*55d0*/  UIMAD UR4, UR54, UR9, UR37 ;  /* 0x00000009360472a4 */ /* 0x000fe2000f8e0225 */
[----:B------:R-:W-:Y:S02]  /*55e0*/  @!UP0 UMOV UR5, UR10 ;  /* 0x0000000a00058c82 */ /* 0x000fe40008000000 */
[----:B------:R-:W-:Y:S02]  /*55f0*/  UIMAD UR38, UR5, UR43, UR7 ;  /* 0x0000002b052672a4 */ /* 0x000fe4000f8e0207 */
[----:B------:R-:W-:Y:S11]  /*5600*/  UIMAD UR37, UR6, UR54, UR4 ;  /* 0x00000036062572a4 */ /* 0x000ff6000f8e0204 */
[----:B------:R-:W-:Y:S01]  /*5610*/  @!UPT UIADD3 URZ, UPT, UPT, URZ, URZ, URZ ;  /* 0x000000fffffff290 */ /* 0x000fe2000fffe0ff */
.L_x_90:
[----:B------:R-:W-:Y:S01]  /*5620*/  UISETP.NE.AND UP0, UPT, UR39, 0x1, UPT ;  /* 0x000000012700788c */ /* 0x000fe2000bf05270 */
[----:B------:R-:W-:Y:S01]  /*5630*/  IADD3 R89, PT, PT, R89, 0x1, RZ ;  /* 0x0000000159597810 */ /* 0x000fe20007ffe0ff */
[----:B------:R-:W-:Y:S02]  /*5640*/  UIADD3 UR11, UPT, UPT, UR44, 0x200, URZ ;  /* 0x000002002c0b7890 */ /* 0x000fe4000fffe0ff */
[----:B------:R-:W-:Y:S02]  /*5650*/  USHF.L.U32 UR50, UR30, 0x6, URZ ;  /* 0x000000061e327899 */ /* 0x000fe400080006ff */
[----:B------:R-:W-:Y:S05]  /*5660*/  USHF.L.U32 UR49, UR31, 0x8, URZ ;  /* 0x000000081f317899 */ /* 0x000fea00080006ff */
[----:B------:R-:W2:Y:S01]  /*5670*/  @!UP0 LDCU.128 UR12, c[0x0][0xb10] ;  /* 0x00016200ff0c87ac */ /* 0x000ea20008000c00 */
[----:B------:R-:W3:Y:S01]  /*5680*/  @!UP0 LDCU UR5, c[0x0][0xb0c] ;  /* 0x00016180ff0587ac */ /* 0x000ee20008000800 */
[----:B------:R-:W4:Y:S01]  /*5690*/  @!UP0 LDCU UR10, c[0x0][0xb20] ;  /* 0x00016400ff0a87ac */ /* 0x000f220008000800 */
[----:B--2---:R-:W-:Y:S02]  /*56a0*/  UIMAD.WIDE.U32 UR8, UR38, UR12, URZ ;  /* 0x0000000c260872a5 */ /* 0x004fe4000f8e00ff */
[----:B------:R-:W-:Y:S02]  /*56b0*/  UIMAD.WIDE.U32 UR6, UR37, UR15, URZ ;  /* 0x0000000f250672a5 */ /* 0x000fe4000f8e00ff */
[----:B------:R-:W-:Y:S03]  /*56c0*/  @!UP0 UISETP.NE.AND UP1, UPT, UR14, 0x1, UPT ;  /* 0x000000010e00888c */ /* 0x000fe6000bf25270 */
[----:B------:R-:W-:Y:S01]  /*56d0*/  @!UP0 UMOV UR4, UR9 ;  /* 0x0000000900048c82 */ /* 0x000fe20008000000 */
[----:B---3--:R-:W-:Y:S02]  /*56e0*/  @!UP0 UISETP.NE.AND UP2, UPT, UR5, 0x1, UPT ;  /* 0x000000010500888c */ /* 0x008fe4000bf45270 */
[----:B------:R-:W-:Y:S01]  /*56f0*/  @!UP0 USHF.R.U32.HI UR4, URZ, UR13, UR4 ;  /* 0x0000000dff048299 */ /* 0x000fe20008011604 */
[----:B------:R-:W-:Y:S02]  /*5700*/  @!UP0 UMOV UR6, UR7 ;  /* 0x0000000700068c82 */ /* 0x000fe40008000000 */
[----:B----4-:R-:W-:Y:S02]  /*5710*/  @!UP0 USHF.R.U32.HI UR6, URZ, UR10, UR6 ;  /* 0x0000000aff068299 */ /* 0x010fe40008011606 */
[----:B------:R-:W-:Y:S02]  /*5720*/  @!UP0 USEL UR7, UR38, UR4, !UP2 ;  /* 0x0000000426078287 */ /* 0x000fe4000d000000 */
[----:B------:R-:W-:Y:S04]  /*5730*/  @!UP0 USEL UR6, UR37, UR6, !UP1 ;  /* 0x0000000625068287 */ /* 0x000fe8000c800000 */
[----:B------:R-:W-:Y:S02]  /*5740*/  @!UP0 UIADD3 UR4, UPT, UPT, -UR7, UR6, URZ ;  /* 0x0000000607048290 */ /* 0x000fe4000fffe1ff */
[----:B------:R-:W-:Y:S02]  /*5750*/  @!UP0 UIADD3 UR6, UPT, UPT, UR7, -UR6, URZ ;  /* 0x8000000607068290 */ /* 0x000fe4000fffe0ff */
[----:B------:R-:W-:Y:S02]  /*5760*/  @!UP0 UIMAD UR38, UR4, UR5, UR38 ;  /* 0x00000005042682a4 */ /* 0x000fe4000f8e0226 */
[----:B------:R-:W-:Y:S02]  /*5770*/  @!UP0 UIMAD UR37, UR6, UR14, UR37 ;  /* 0x0000000e062582a4 */ /* 0x000fe4000f8e0225 */
[----:B------:R-:W-:Y:S09]  /*5780*/  ULOP3.LUT UP0, URZ, UR11, 0x1b0, URZ, 0xc0, !UPT ;  /* 0x000001b00bff7892 */ /* 0x000ff2000f80c0ff */
[----:B------:R-:W-:Y:S05]  /*5790*/  BRA.U !UP0, `(.L_x_91) ;  /* 0x0000000108407547 */ /* 0x000fea000b800000 */
[----:B------:R-:W2:Y:S01]  /*57a0*/  LDCU.64 UR8, c[0x4][0x88] ;  /* 0x01001100ff0877ac */ /* 0x000ea20008000a00 */
[----:B------:R-:W-:Y:S01]  /*57b0*/  MOV R3, 0x0 ;  /* 0x0000000000037802 */ /* 0x000fe20000000f00 */
[----:B------:R-:W-:Y:S02]  /*57c0*/  HFMA2 R12, -RZ, RZ, 0, 5.9604644775390625e-08 ;  /* 0x00000001ff0c7431 */ /* 0x000fe400000001ff */
[----:B------:R-:W-:Y:S02]  /*57d0*/  IMAD.MOV.U32 R8, RZ, RZ, 0x70 ;  /* 0x00000070ff087424 */ /* 0x000fe400078e00ff */
[----:B------:R-:W-:Y:S01]  /*57e0*/  IMAD.MOV.U32 R13, RZ, RZ, RZ ;  /* 0x000000ffff0d7224 */ /* 0x000fe200078e00ff */
[----:B------:R-:W3:Y:S01]  /*57f0*/  LDCU.64 UR6, c[0x4][0x90] ;  /* 0x01001200ff0677ac */ /* 0x000ee20008000a00 */
[----:B------:R-:W4:Y:S01]  /*5800*/  LDC.64 R2, c[0x4][R3] ;  /* 0x0100000003027b82 */ /* 0x000f220000000a00 */
[----:B------:R-:W1:Y:S01]  /*5810*/  LDCU.64 UR4, c[0x4][0x8] ;  /* 0x01000100ff0477ac */ /* 0x000e620008000a00 */
[----:B--2---:R-:W-:Y:S01]  /*5820*/  MOV R5, UR9 ;  /* 0x0000000900057c02 */ /* 0x004fe20008000f00 */
[----:B------:R-:W-:Y:S01]  /*5830*/  IMAD.U32 R4, RZ, RZ, UR8 ;  /* 0x00000008ff047e24 */ /* 0x000fe2000f8e00ff */
[----:B---3--:R-:W-:Y:S01]  /*5840*/  MOV R7, UR7 ;  /* 0x0000000700077c02 */ /* 0x008fe20008000f00 */
[----:B------:R-:W-:Y:S01]  /*5850*/  IMAD.U32 R6, RZ, RZ, UR6 ;  /* 0x00000006ff067e24 */ /* 0x000fe2000f8e00ff */
[----:B-1----:R-:W-:Y:S01]  /*5860*/  MOV R11, UR5 ;  /* 0x00000005000b7c02 */ /* 0x002fe20008000f00 */
[----:B------:R-:W-:Y:S02]  /*5870*/  IMAD.U32 R10, RZ, RZ, UR4 ;  /* 0x00000004ff0a7e24 */ /* 0x000fe4000f8e00ff */
[----:B------:R-:W-:Y:S07]  /*5880*/  LEPC R20, `(.L_x_91) ;  /* 0x000000001014794e */ /* 0x000fee0000000000 */
[----:B----45:R-:W-:Y:S05]  /*5890*/  CALL.ABS.NOINC R2 ;  /* 0x0000000002007343 */ /* 0x030fea0003c00000 */
.L_x_91:
[----:B------:R-:W-:Y:S01]  /*58a0*/  LOP3.LUT P0, RZ, R96, 0x1b0, RZ, 0xc0, !PT ;  /* 0x000001b060ff7812 */ /* 0x000fe2000780c0ff */
[----:B------:R-:W-:Y:S11]  /*58b0*/  BSSY.RECONVERGENT B6, `(.L_x_92) ;  /* 0x0000013000067945 */ /* 0x000ff60003800200 */
[----:B------:R-:W-:Y:S01]  /*58c0*/  @!UPT UIADD3 URZ, UPT, UPT, URZ, URZ, URZ ;  /* 0x000000fffffff290 */ /* 0x000fe2000fffe0ff */
[----:B------:R-:W-:Y:S05]  /*58d0*/  @!P0 BRA `(.L_x_93) ;  /* 0x0000000000408947 */ /* 0x000fea0003800000 */
        /* <DEDUP_REMOVED lines=16> */
.L_x_93:
[----:B------:R-:W-:Y:S05]  /*59e0*/  BSYNC.RECONVERGENT B6 ;  /* 0x0000000000067941 */ /* 0x000fea0003800200 */
.L_x_92:
[----:B------:R-:W-:Y:S01]  /*59f0*/  R2UR UR4, R88 ;  /* 0x00000000580472ca */ /* 0x000fe200000e0000 */
[----:B------:R-:W-:Y:S01]  /*5a00*/  UISETP.NE.U32.AND UP0, UPT, UR60, URZ, UPT ;  /* 0x000000ff3c00728c */ /* 0x000fe2000bf05070 */
[----:B------:R-:W-:Y:S02]  /*5a10*/  ISETP.NE.U32.AND P4, PT, R82, RZ, PT ;  /* 0x000000ff5200720c */ /* 0x000fe40003f85070 */
[----:B------:R-:W-:Y:S01]  /*5a20*/  ISETP.NE.U32.AND P2, PT, RZ, UR46, PT ;  /* 0x0000002eff007c0c */ /* 0x000fe2000bf45070 */
[----:B------:R-:W-:Y:S01]  /*5a30*/  UISETP.NE.AND.EX UP1, UPT, UR61, URZ, UPT, UP0 ;  /* 0x000000ff3d00728c */ /* 0x000fe2000bf25300 */
[----:B------:R-:W-:Y:S01]  /*5a40*/  ISETP.NE.AND.EX P4, PT, R83, RZ, PT, P4 ;  /* 0x000000ff5300720c */ /* 0x000fe20003f85340 */
[----:B------:R-:W-:Y:S01]  /*5a50*/  UPLOP3.LUT UP0, UPT, UPT, UPT, UPT, 0x40, 0x4 ;  /* 0x000000000004789c */ /* 0x000fe20003f0e870 */
[----:B------:R-:W-:Y:S05]  /*5a60*/  ISETP.NE.AND.EX P2, PT, RZ, UR47, PT, P2 ;  /* 0x0000002fff007c0c */ /* 0x000fea000bf45320 */
[----:B------:R-:W-:Y:S06]  /*5a70*/  UISETP.NE.AND UP2, UPT, UR4, URZ, UPT ;  /* 0x000000ff0400728c */ /* 0x000fec000bf45270 */
[----:B------:R-:W-:Y:S05]  /*5a80*/  PLOP3.LUT P1, PT, PT, PT, UP2, 0x80, 0x8 ;  /* 0x000000000008781c */ /* 0x000fea0003f2f028 */
[----:B------:R-:W-:Y:S06]  /*5a90*/  @UP2 UPLOP3.LUT UP0, UPT, UPT, UPT, UP1, 0x80, 0x8 ;  /* 0x000000000008289c */ /* 0x000fec0003f0f010 */
[----:B------:R-:W-:Y:S01]  /*5aa0*/  PLOP3.LUT P0, PT, PT, PT, UP0, 0x80, 0x8 ;  /* 0x000000000008781c */ /* 0x000fe20003f0f008 */
[----:B------:R-:W-:Y:S01]  /*5ab0*/  @!UPT UIADD3 URZ, UPT, UPT, URZ, URZ, URZ ;  /* 0x000000fffffff290 */ /* 0x000fe2000fffe0ff */
[----:B------:R-:W-:Y:S11]  /*5ac0*/  BRA.U !UP1, `(.L_x_94) ;  /* 0x00000001093c7547 */ /* 0x000ff6000b800000 */
[----:B------:R-:W-:Y:S01]  /*5ad0*/  UISETP.NE.U32.AND UP0, UPT, UR46, URZ, UPT ;  /* 0x000000ff2e00728c */ /* 0x000fe2000bf05070 */
[----:B-1----:R-:W-:Y:S01]  /*5ae0*/  HFMA2 R0, -RZ, RZ, 0, 5.9604644775390625e-08 ;  /* 0x00000001ff007431 */ /* 0x002fe200000001ff */
[----:B------:R-:W1:Y:S01]  /*5af0*/  LDCU.64 UR8, c[0x0][0x358] ;  /* 0x00006b00ff0877ac */ /* 0x000e620008000a00 */
[----:B------:R-:W-:Y:S01]  /*5b00*/  IMAD.MOV.U32 R85, RZ, RZ, 0x1 ;  /* 0x00000001ff557424 */ /* 0x000fe200078e00ff */
[----:B------:R-:W-:Y:S06]  /*5b10*/  UISETP.NE.AND.EX UP0, UPT, UR47, URZ, UPT, UP0 ;  /* 0x000000ff2f00728c */ /* 0x000fec000bf05300 */
        /* <DEDUP_REMOVED lines=9> */
[----:B--23--:R-:W-:Y:S02]  /*5bb0*/  @!P3 IMAD.U32 R41, RZ, RZ, UR4 ;  /* 0x00000004ff29be24 */ /* 0x00cfe4000f8e00ff */
.L_x_94:
[----:B------:R-:W-:Y:S05]  /*5bc0*/  @!P4 BRA `(.L_x_95) ;  /* 0x000000000024c947 */ /* 0x000fea0003800000 */
[----:B------:R-:W-:Y:S01]  /*5bd0*/  ISETP.NE.U32.AND P3, PT, R80, RZ, PT ;  /* 0x000000ff5000720c */ /* 0x000fe20003f65070 */
[----:B------:R-:W2:Y:S03]  /*5be0*/  LDCU.64 UR4, c[0x0][0x358] ;  /* 0x00006b00ff0477ac */ /* 0x000ea60008000a00 */
[----:B------:R-:W-:Y:S11]  /*5bf0*/  ISETP.NE.AND.EX P3, PT, R81, RZ, PT, P3 ;  /* 0x000000ff5100720c */ /* 0x000ff60003f65330 */
[----:B------:R-:W-:Y:S02]  /*5c00*/  @!UPT UIADD3 URZ, UPT, UPT, URZ, URZ, URZ ;  /* 0x000000fffffff290 */ /* 0x000fe4000fffe0ff */
[----:B------:R-:W3:Y:S01]  /*5c10*/  @P3 LDC.64 R2, c[0x0][0x8a8] ;  /* 0x00022a00ff023b82 */ /* 0x000ee20000000a00 */
[----:B-1----:R-:W-:Y:S04]  /*5c20*/  @P3 IMAD R0, R82, UR36, RZ ;  /* 0x0000002452003c24 */ /* 0x002fe8000f8e02ff */
[----:B---3--:R-:W-:Y:S05]  /*5c30*/  @P3 IMAD.WIDE R2, R0, 0x4, R2 ;  /* 0x0000000400023825 */ /* 0x008fea00078e0202 */
[----:B--2--5:R2:W5:Y:S02]  /*5c40*/  @P3 LDG.E R38, desc[UR4][R2.64] ;  /* 0x0000000402263981 */ /* 0x024564000c1e1900 */
[----:B--2---:R-:W3:Y:S02]  /*5c50*/  @!P3 LDC R38, c[0x0][0x8a0] ;  /* 0x00022800ff26bb82 */ /* 0x004ee40000000800 */
.L_x_95:
[----:B-----5:R-:W-:Y:S01]  /*5c60*/  FSETP.NEU.AND P4, PT, R41, RZ, PT ;  /* 0x000000ff2900720b */ /* 0x020fe20003f8d000 */
[----:B------:R-:W-:Y:S01]  /*5c70*/  BSSY B1, `(.L_x_96) ;  /* 0x0000042000017945 */ /* 0x000fe20003800000 */
[----:B------:R-:W-:Y:S01]  /*5c80*/  SEL R6, RZ, 0xffffffff, P2 ;  /* 0xffffffffff067807 */ /* 0x000fe20001000000 */
[----:B------:R-:W-:Y:S01]  /*5c90*/  IMAD.MOV.U32 R100, RZ, RZ, 0x1 ;  /* 0x00000001ff647424 */ /* 0x000fe200078e00ff */
[----:B------:R-:W-:Y:S02]  /*5ca0*/  LOP3.LUT P3, RZ, R85, 0xff, RZ, 0xc0, !PT ;  /* 0x000000ff55ff7812 */ /* 0x000fe4000786c0ff */
[----:B------:R-:W-:Y:S02]  /*5cb0*/  CS2R R78, SRZ ;  /* 0x00000000004e7805 */ /* 0x000fe4000001ff00 */
[----:B------:R-:W-:Y:S02]  /*5cc0*/  @P1 SEL R3, RZ, 0xffffffff, P4 ;  /* 0xffffffffff031807 */ /* 0x000fe40002000000 */
[----:B------:R-:W-:Y:S02]  /*5cd0*/  CS2R R76, SRZ ;  /* 0x00000000004c7805 */ /* 0x000fe4000001ff00 */
[----:B------:R-:W-:Y:S02]  /*5ce0*/  LEA R2, R93, UR44, 0x3 ;  /* 0x0000002c5d027c11 */ /* 0x000fe4000f8e18ff */
[----:B------:R-:W-:Y:S02]  /*5cf0*/  CS2R R74, SRZ ;  /* 0x00000000004a7805 */ /* 0x000fe4000001ff00 */
[----:B------:R-:W-:Y:S02]  /*5d00*/  @P0 SEL R3, R6, R3, !P3 ;  /* 0x0000000306030207 */ /* 0x000fe40005800000 */
[----:B------:R-:W-:Y:S02]  /*5d10*/  CS2R R72, SRZ ;  /* 0x0000000000487805 */ /* 0x000fe4000001ff00 */
[----:B------:R-:W-:Y:S02]  /*5d20*/  LEA R71, R36, UR44, 0x3 ;  /* 0x0000002c24477c11 */ /* 0x000fe4000f8e18ff */
[----:B------:R-:W-:Y:S02]  /*5d30*/  @P1 LOP3.LUT R3, R3, 0x1, RZ, 0xc0, !PT ;  /* 0x0000000103031812 */ /* 0x000fe400078ec0ff */
[----:B------:R-:W-:Y:S02]  /*5d40*/  SHF.L.U32 R4, R94, 0x1f, RZ ;  /* 0x0000001f5e047819 */ /* 0x000fe400000006ff */
[----:B------:R-:W-:Y:S02]  /*5d50*/  ISETP.NE.U32.OR P6, PT, R3, 0x1, !P1 ;  /* 0x000000010300780c */ /* 0x000fe40004fc5470 */
[----:B------:R-:W-:Y:S02]  /*5d60*/  PLOP3.LUT P2, PT, PT, PT, UP1, 0x80, 0x8 ;  /* 0x000000000008781c */ /* 0x000fe40003f4f018 */
[----:B------:R-:W-:Y:S02]  /*5d70*/  LEA.HI R39, R36, R36, RZ, 0x1 ;  /* 0x0000002424277211 */ /* 0x000fe400078f08ff */
[----:B------:R-:W-:Y:S02]  /*5d80*/  SEL R3, RZ, 0xffffffff, P4 ;  /* 0xffffffffff037807 */ /* 0x000fe40002000000 */
[----:B------:R-:W-:Y:S01]  /*5d90*/  P2R R102, PR, RZ, 0x40 ;  /* 0x00000040ff667803 */ /* 0x000fe20000000000 */
[C---:B-1----:R-:W-:Y:S01]  /*5da0*/  IMAD.SHL.U32 R0, R39.reuse, 0x80, RZ ;  /* 0x0000008027007824 */ /* 0x042fe200078e00ff */
[----:B------:R-:W-:Y:S03]  /*5db0*/  LOP3.LUT R39, R39, 0xffe, RZ, 0xc0, !PT ;  /* 0x00000ffe27277812 */ /* 0x000fe600078ec0ff */
[----:B------:R-:W-:Y:S02]  /*5dc0*/  @P6 SHF.L.U32 R5, R91, 0x1f, RZ ;  /* 0x0000001f5b056819 */ /* 0x000fe400000006ff */
[----:B------:R-:W-:Y:S01]  /*5dd0*/  @P2 SEL R3, R6, R3, !P3 ;  /* 0x0000000306032207 */ /* 0x000fe20005800000 */
[----:B------:R-:W-:Y:S01]  /*5de0*/  IMAD.IADD R39, R36, 0x1, -R39 ;  /* 0x0000000124277824 */ /* 0x000fe200078e0a27 */
[----:B------:R-:W1:Y:S01]  /*5df0*/  @P6 SYNCS.PHASECHK.TRANS64.TRYWAIT P1, [R2+URZ+0x30], R5 ;  /* 0x00003005020065a7 */ /* 0x000e6200080211ff */
[----:B------:R-:W-:Y:S02]  /*5e00*/  LOP3.LUT R0, R0, 0xffffff00, RZ, 0xc0, !PT ;  /* 0xffffff0000007812 */ /* 0x000fe400078ec0ff */
[----:B------:R-:W-:Y:S03]  /*5e10*/  LOP3.LUT R3, R3, 0x1, RZ, 0xc0, !PT ;  /* 0x0000000103037812 */ /* 0x000fe600078ec0ff */
[----:B------:R-:W-:Y:S01]  /*5e20*/  IMAD.IADD R0, R37, 0x1, R0 ;  /* 0x0000000125007824 */ /* 0x000fe200078e0200 */
[----:B------:R-:W-:Y:S03]  /*5e30*/  ISETP.NE.U32.AND P5, PT, R3, 0x1, PT ;  /* 0x000000010300780c */ /* 0x000fe60003fa5070 */
[----:B------:R-:W-:Y:S01]  /*5e40*/  IMAD R39, R39, 0x100000, R0 ;  /* 0x0010000027277824 */ /* 0x000fe200078e0200 */
[----:B------:R-:W-:Y:S01]  /*5e50*/  P2R R101, PR, RZ, 0x20 ;  /* 0x00000020ff657803 */ /* 0x000fe20000000000 */
[----:B------:R2:W4:Y:S01]  /*5e60*/  SYNCS.PHASECHK.TRANS64.TRYWAIT P0, [R71+URZ+0xa0], R4 ;  /* 0x0000a004470075a7 */ /* 0x00052200080011ff */
[----:B-1----:R-:W-:Y:S01]  /*5e70*/  @P6 SEL R100, RZ, 0x1, !P1 ;  /* 0x00000001ff646807 */ /* 0x002fe20004800000 */
[----:B--2---:R-:W-:Y:S06]  /*5e80*/  @!P6 BRA `(.L_x_97) ;  /* 0x000000000080e947 */ /* 0x004fec0003800000 */
[----:B------:R-:W-:Y:S01]  /*5e90*/  @P5 IMAD R6, R93, 0x1000, R84 ;  /* 0x000010005d065824 */ /* 0x000fe200078e0254 */
[----:B------:R-:W1:Y:S01]  /*5ea0*/  S2R R0, SR_CgaCtaId ;  /* 0x0000000000007919 */ /* 0x000e620000008800 */
[----:B------:R-:W-:Y:S01]  /*5eb0*/  ISETP.NE.AND P1, PT, R100, RZ, PT ;  /* 0x000000ff6400720c */ /* 0x000fe20003f25270 */
[----:B------:R-:W-:Y:S01]  /*5ec0*/  BSSY B0, `(.L_x_98) ;  /* 0x000000b000007945 */ /* 0x000fe20003800000 */
[----:B------:R-:W-:Y:S01]  /*5ed0*/  @P5 VIADD R5, R6, UR44 ;  /* 0x0000002c06055c36 */ /* 0x000fe20008000000 */
[----:B------:R-:W-:Y:S02]  /*5ee0*/  CS2R R74, SRZ ;  /* 0x00000000004a7805 */ /* 0x000fe4000001ff00 */
[----:B------:R-:W-:Y:S02]  /*5ef0*/  CS2R R72, SRZ ;  /* 0x0000000000487805 */ /* 0x000fe4000001ff00 */
[----:B------:R-:W-:Y:S01]  /*5f00*/  CS2R R78, SRZ ;  /* 0x00000000004e7805 */ /* 0x000fe2000001ff00 */
[----:B------:R-:W-:Y:S01]  /*5f10*/  @P5 IMAD R5, R95, -0x10, R5 ;  /* 0xfffffff05f055824 */ /* 0x000fe200078e0205 */
[----:B------:R-:W-:Y:S04]  /*5f20*/  CS2R R76, SRZ ;  /* 0x00000000004c7805 */ /* 0x000fe8000001ff00 */
[----:B------:R-:W-:Y:S05]  /*5f30*/  @P1 BRA `(.L_x_99) ;  /* 0x00000000000c1947 */ /* 0x000fea0003800000 */
[----:B------:R-:W-:Y:S04]  /*5f40*/  SHF.L.U32 R3, R91, 0x1f, RZ ;  /* 0x0000001f5b037819 */ /* 0x000fe800000006ff */
[----:B------:R-:W2:Y:S02]  /*5f50*/  SYNCS.PHASECHK.TRANS64.TRYWAIT P1, [R2+URZ+0x30], R3 ;  /* 0x00003003020075a7 */ /* 0x000ea400080211ff */
[----:B--2---:R-:W-:Y:S05]  /*5f60*/  @!P1 BRA `(.L_x_100) ;  /* 0x0000003c00f09947 */ /* 0x004fea0003800000 */
.L_x_99:
[----:B------:R-:W-:Y:S05]  /*5f70*/  BSYNC B0 ;  /* 0x0000000000007941 */ /* 0x000fea0003800000 */
.L_x_98:
[----:B------:R-:W-:Y:S01]  /*5f80*/  ISETP.NE.AND P1, PT, R101, RZ, PT ;  /* 0x000000ff6500720c */ /* 0x000fe20003f25270 */
[----:B--2---:R-:W-:Y:S02]  /*5f90*/  VIADD R3, R2, 0x50 ;  /* 0x0000005002037836 */ /* 0x004fe40000000000 */
[----:B------:R-:W-:Y:S03]  /*5fa0*/  VIADD R93, R93, 0x1 ;  /* 0x000000015d5d7836 */ /* 0x000fe60000000000 */
[----:B-1----:R-:W-:Y:S07]  /*5fb0*/  PRMT R0, R0, 0x654, R3 ;  /* 0x0000065400007816 */ /* 0x002fee0000000003 */
[----:B------:R1:W2:Y:S04]  /*5fc0*/  @P1 LDS.128 R72, [R6+UR44+0x200] ;  /* 0x0002002c06481984 */ /* 0x0002a80008000c00 */
[----:B------:R1:W1:Y:S01]  /*5fd0*/  @P1 LDS.128 R76, [R5+0x210] ;  /* 0x00021000054c1984 */ /* 0x0002620000000c00 */
[C---:B------:R-:W-:Y:S01]  /*5fe0*/  ISETP.NE.AND P1, PT, R93.reuse, 0x4, PT ;  /* 0x000000045d00780c */ /* 0x040fe20003f25270 */
[----:B------:R-:W-:Y:S01]  /*5ff0*/  @!PT LDS RZ, [RZ] ;  /* 0x00000000fffff984 */ /* 0x000fe20000000800 */
[----:B------:R-:W-:Y:S01]  /*6000*/  @!PT LDS RZ, [RZ] ;  /* 0x00000000fffff984 */ /* 0x000fe20000000800 */
[----:B------:R-:W-:Y:S01]  /*6010*/  @!PT LDS RZ, [RZ] ;  /* 0x00000000fffff984 */ /* 0x000fe20000000800 */
[----:B------:R-:W-:Y:S01]  /*6020*/  @!PT LDS RZ, [RZ] ;  /* 0x00000000fffff984 */ /* 0x000fe20000000800 */
[----:B------:R5:W-:Y:S06]  /*6030*/  MEMBAR.ALL.CTA ;  /* 0x0000000000007992 */ /* 0x000bec0000008000 */
[----:B-----5:R-:W5:Y:S01]  /*6040*/  FENCE.VIEW.ASYNC.S ;  /* 0x00000000000073c6 */ /* 0x020f620000000000 */
[----:B------:R-:W-:Y:S01]  /*6050*/  SEL R93, R93, RZ, P1 ;  /* 0x000000ff5d5d7207 */ /* 0x000fe20000800000 */
[----:B-----5:R5:W-:Y:S02]  /*6060*/  SYNCS.ARRIVE.TRANS64.RED.A1T0 RZ, [R0+URZ], RZ ;  /* 0x000000ff00ff79a7 */ /* 0x020be400081004ff */
[----:B-----5:R-:W-:Y:S04]  /*6070*/  SEL R0, RZ, 0x1, P1 ;  /* 0x00000001ff007807 */ /* 0x020fe80000800000 */
[----:B--2---:R-:W-:Y:S02]  /*6080*/  LOP3.LUT R91, R91, R0, RZ, 0x3c, !PT ;  /* 0x000000005b5b7212 */ /* 0x004fe400078e3cff */
.L_x_97:
[----:B------:R-:W-:Y:S05]  /*6090*/  BSYNC B1 ;  /* 0x0000000000017941 */ /* 0x000fea0003800000 */
.L_x_96:
[----:B------:R-:W-:Y:S04]  /*60a0*/  SHF.R.U32.HI R3, RZ, 0x15, R39 ;  /* 0x00000015ff037819 */ /* 0x000fe80000011627 */
[----:B------:R-:W-:Y:S01]  /*60b0*/  LOP3.LUT P1, RZ, R3, 0x3, R86, 0x48, !PT ;  /* 0x0000000303ff7812 */ /* 0x000fe20007824856 */
[----:B------:R-:W-:Y:S01]  /*60c0*/  @!UPT UIADD3 URZ, UPT, UPT, URZ, URZ, URZ ;  /* 0x000000fffffff290 */ /* 0x000fe2000fffe0ff */
[----:B----4-:R-:W-:Y:S11]  /*60d0*/  @P0 BRA `(.L_x_101) ;  /* 0x0000000000080947 */ /* 0x010ff60003800000 */
[----:B------:R-:W2:Y:S02]  /*60e0*/  SYNCS.PHASECHK.TRANS64.TRYWAIT P0, [R71+URZ+0xa0], R4 ;  /* 0x0000a004470075a7 */ /* 0x000ea400080011ff */
[----:B--2---:R-:W-:Y:S05]  /*60f0*/  @!P0 BRA `(.L_x_102) ;  /* 0x0000003c00a08947 */ /* 0x004fea0003800000 */
.L_x_101:
[----:B------:R-:W-:Y:S05]  /*6100*/  @!P1 BRA `(.L_x_103) ;  /* 0x0000000000409947 */ /* 0x000fea0003800000 */
[----:B------:R-:W1:Y:S01]  /*6110*/  LDCU.64 UR8, c[0x4][0x78] ;  /* 0x01000f00ff0877ac */ /* 0x000e620008000a00 */
[----:B------:R-:W-:Y:S01]  /*6120*/  MOV R3, 0x0 ;  /* 0x0000000000037802 */ /* 0x000fe20000000f00 */
[----:B------:R-:W-:Y:S02]  /*6130*/  HFMA2 R12, -RZ, RZ, 0, 5.9604644775390625e-08 ;  /* 0x00000001ff0c7431 */ /* 0x000fe400000001ff */
[----:B------:R-:W-:Y:S02]  /*6140*/  IMAD.MOV.U32 R8, RZ, RZ, 0x192 ;  /* 0x00000192ff087424 */ /* 0x000fe400078e00ff */
[----:B------:R-:W-:Y:S01]  /*6150*/  IMAD.MOV.U32 R13, RZ, RZ, RZ ;  /* 0x000000ffff0d7224 */ /* 0x000fe200078e00ff */
[----:B------:R-:W4:Y:S01]  /*6160*/  LDCU.64 UR6, c[0x4][0x80] ;  /* 0x01001000ff0677ac */ /* 0x000f220008000a00 */
[----:B------:R-:W3:Y:S01]  /*6170*/  LDC.64 R2, c[0x4][R3] ;  /* 0x0100000003027b82 */ /* 0x000ee20000000a00 */
[----:B------:R-:W5:Y:S01]  /*6180*/  LDCU.64 UR4, c[0x4][0x18] ;  /* 0x01000300ff0477ac */ /* 0x000f620008000a00 */
[----:B-1----:R-:W-:Y:S01]  /*6190*/  MOV R5, UR9 ;  /* 0x0000000900057c02 */ /* 0x002fe20008000f00 */
[----:B--2---:R-:W-:Y:S01]  /*61a0*/  IMAD.U32 R4, RZ, RZ, UR8 ;  /* 0x00000008ff047e24 */ /* 0x004fe2000f8e00ff */
[----:B----4-:R-:W-:Y:S01]  /*61b0*/  MOV R7, UR7 ;  /* 0x0000000700077c02 */ /* 0x010fe20008000f00 */
[----:B------:R-:W-:Y:S01]  /*61c0*/  IMAD.U32 R6, RZ, RZ, UR6 ;  /* 0x00000006ff067e24 */ /* 0x000fe2000f8e00ff */
[----:B-----5:R-:W-:Y:S01]  /*61d0*/  MOV R11, UR5 ;  /* 0x00000005000b7c02 */ /* 0x020fe20008000f00 */
[----:B------:R-:W-:Y:S02]  /*61e0*/  IMAD.U32 R10, RZ, RZ, UR4 ;  /* 0x00000004ff0a7e24 */ /* 0x000fe4000f8e00ff */
[----:B------:R-:W-:Y:S07]  /*61f0*/  LEPC R20, `(.L_x_103) ;  /* 0x000000001014794e */ /* 0x000fee0000000000 */
[----:B---3--:R-:W-:Y:S05]  /*6200*/  CALL.ABS.NOINC R2 ;  /* 0x0000000002007343 */ /* 0x008fea0003c00000 */
.L_x_103:
[-C--:B------:R-:W-:Y:S01]  /*6210*/  F2FP.F16.E4M3.UNPACK_B R42, R72.reuse ;  /* 0x00000048ff2a723e */ /* 0x080fe200020006ff */
[----:B------:R-:W-:Y:S05]  /*6220*/  WARPSYNC.ALL ;  /* 0x0000000000007948 */ /* 0x000fea0003800000 */
[----:B------:R-:W-:Y:S01]  /*6230*/  R2UR UR4, R39 ;  /* 0x00000000270472ca */ /* 0x000fe200000e0000 */
[--C-:B------:R-:W-:Y:S01]  /*6240*/  HADD2.F32 R40, -RZ, R42.reuse.H0_H0 ;  /* 0x2000002aff287230 */ /* 0x100fe20000004100 */
[----:B------:R-:W-:Y:S01]  /*6250*/  F2FP.F16.E4M3.UNPACK_B R43, R72.H1 ;  /* 0x00000048ff2b723e */ /* 0x000fe200030006ff */
[----:B------:R-:W-:Y:S01]  /*6260*/  HADD2.F32 R42, -RZ, R42.H1_H1 ;  /* 0x3000002aff2a7230 */ /* 0x000fe20000004100 */
[-C--:B------:R-:W-:Y:S01]  /*6270*/  F2FP.F16.E4M3.UNPACK_B R45, R73.reuse ;  /* 0x00000049ff2d723e */ /* 0x080fe200020006ff */
[----:B------:R-:W-:Y:S01]  /*6280*/  BSSY.RECONVERGENT B0, `(.L_x_104) ;  /* 0x0000099000007945 */ /* 0x000fe20003800200 */
[----:B------:R-:W-:Y:S01]  /*6290*/  F2FP.F16.E4M3.UNPACK_B R47, R73.H1 ;  /* 0x00000049ff2f723e */ /* 0x000fe200030006ff */
[--C-:B------:R-:W-:Y:S01]  /*62a0*/  HADD2.F32 R44, -RZ, R43.reuse.H0_H0 ;  /* 0x2000002bff2c7230 */ /* 0x100fe20000004100 */
[-C--:B------:R-:W-:Y:S01]  /*62b0*/  F2FP.F16.E4M3.UNPACK_B R49, R74.reuse ;  /* 0x0000004aff31723e */ /* 0x080fe200020006ff */
[----:B------:R-:W-:Y:S01]  /*62c0*/  HADD2.F32 R46, -RZ, R43.H1_H1 ;  /* 0x3000002bff2e7230 */ /* 0x000fe20000004100 */
[----:B------:R-:W-:Y:S01]  /*62d0*/  F2FP.F16.E4M3.UNPACK_B R51, R74.H1 ;  /* 0x0000004aff33723e */ /* 0x000fe200030006ff */
[--C-:B------:R-:W-:Y:S01]  /*62e0*/  HADD2.F32 R43, -RZ, R45.reuse.H0_H0 ;  /* 0x2000002dff2b7230 */ /* 0x100fe20000004100 */
[-C--:B------:R-:W-:Y:S01]  /*62f0*/  F2FP.F16.E4M3.UNPACK_B R53, R75.reuse ;  /* 0x0000004bff35723e */ /* 0x080fe200020006ff */
[----:B-12---:R-:W-:Y:S01]  /*6300*/  LDTM.16dp32bit_t0_t15.x32 R4, tmem[UR4] ;  /* 0x00000004000479ee */ /* 0x006fe20008a80000 */
[----:B------:R-:W3:Y:S01]  /*6310*/  LDTM.16dp32bit_t16_t31.x32 R4, tmem[UR4+0x20] ;  /* 0x00002004000479ee */ /* 0x000ee20008aa0000 */
[----:B------:R-:W-:Y:S01]  /*6320*/  IADD3 R112, PT, PT, R84, UR44, RZ ;  /* 0x0000002c54707c10 */ /* 0x000fe2000fffe0ff */
[----:B------:R-:W-:Y:S01]  /*6330*/  HADD2.F32 R48, -RZ, R45.H1_H1 ;  /* 0x3000002dff307230 */ /* 0x000fe20000004100 */
[----:B------:R-:W-:Y:S01]  /*6340*/  SHF.L.U32 R103, R90, 0x4, RZ ;  /* 0x000000045a677819 */ /* 0x000fe200000006ff */
[----:B------:R-:W-:Y:S01]  /*6350*/  HADD2.F32 R52, -RZ, R49.H1_H1 ;  /* 0x30000031ff347230 */ /* 0x000fe20000004100 */
[----:B------:R-:W-:Y:S01]  /*6360*/  F2FP.F16.E4M3.UNPACK_B R55, R75.H1 ;  /* 0x0000004bff37723e */ /* 0x000fe200030006ff */
[----:B------:R-:W-:Y:S01]  /*6370*/  HADD2.F32 R56, -RZ, R53.H1_H1 ;  /* 0x30000035ff387230 */ /* 0x000fe20000004100 */
[-C--:B------:R-:W-:Y:S01]  /*6380*/  F2FP.F16.E4M3.UNPACK_B R57, R76.reuse ;  /* 0x0000004cff39723e */ /* 0x080fe200020006ff */
[--C-:B------:R-:W-:Y:S01]  /*6390*/  HADD2.F32 R45, -RZ, R47.reuse.H0_H0 ;  /* 0x2000002fff2d7230 */ /* 0x100fe20000004100 */
[----:B------:R-:W-:Y:S01]  /*63a0*/  F2FP.F16.E4M3.UNPACK_B R59, R76.H1 ;  /* 0x0000004cff3b723e */ /* 0x000fe200030006ff */
[----:B------:R-:W-:Y:S01]  /*63b0*/  HADD2.F32 R50, -RZ, R47.H1_H1 ;  /* 0x3000002fff327230 */ /* 0x000fe20000004100 */
[-C--:B------:R-:W-:Y:S01]  /*63c0*/  F2FP.F16.E4M3.UNPACK_B R61, R77.reuse ;  /* 0x0000004dff3d723e */ /* 0x080fe200020006ff */
[----:B------:R-:W-:Y:S01]  /*63d0*/  HADD2.F32 R47, -RZ, R49.H0_H0 ;  /* 0x20000031ff2f7230 */ /* 0x000fe20000004100 */
[----:B------:R-:W-:Y:S01]  /*63e0*/  F2FP.F16.E4M3.UNPACK_B R63, R77.H1 ;  /* 0x0000004dff3f723e */ /* 0x000fe200030006ff */
[----:B------:R-:W-:Y:S01]  /*63f0*/  HADD2.F32 R60, -RZ, R57.H1_H1 ;  /* 0x30000039ff3c7230 */ /* 0x000fe20000004100 */
[-C--:B------:R-:W-:Y:S01]  /*6400*/  F2FP.F16.E4M3.UNPACK_B R65, R78.reuse ;  /* 0x0000004eff41723e */ /* 0x080fe200020006ff */
[----:B------:R-:W-:Y:S01]  /*6410*/  HADD2.F32 R64, -RZ, R61.H1_H1 ;  /* 0x3000003dff407230 */ /* 0x000fe20000004100 */
[----:B------:R-:W-:Y:S01]  /*6420*/  F2FP.F16.E4M3.UNPACK_B R67, R78.H1 ;  /* 0x0000004eff43723e */ /* 0x000fe200030006ff */
[----:B------:R-:W-:Y:S01]  /*6430*/  HADD2.F32 R49, -RZ, R51.H0_H0 ;  /* 0x20000033ff317230 */ /* 0x000fe20000004100 */
[----:B------:R-:W-:Y:S01]  /*6440*/  ISETP.NE.AND P0, PT, R97, RZ, PT ;  /* 0x000000ff6100720c */ /* 0x000fe20003f05270 */
[----:B------:R-:W-:Y:S01]  /*6450*/  HADD2.F32 R68, -RZ, R65.H1_H1 ;  /* 0x30000041ff447230 */ /* 0x000fe20000004100 */
[----:B------:R-:W-:Y:S01]  /*6460*/  ISETP.NE.AND P6, PT, R102, RZ, PT ;  /* 0x000000ff6600720c */ /* 0x000fe20003fc5270 */
[----:B------:R-:W-:Y:S02]  /*6470*/  HADD2.F32 R54, -RZ, R51.H1_H1 ;  /* 0x30000033ff367230 */ /* 0x000fe40000004100 */
[C---:B---3--:R-:W-:Y:S01]  /*6480*/  FMUL R0, R38.reuse, R4 ;  /* 0x0000000426007220 */ /* 0x048fe20000400000 */
[C---:B------:R-:W-:Y:S01]  /*6490*/  FMUL R2, R38.reuse, R5 ;  /* 0x0000000526027220 */ /* 0x040fe20000400000 */
[C---:B------:R-:W-:Y:S01]  /*64a0*/  FMUL R4, R38.reuse, R8 ;  /* 0x0000000826047220 */ /* 0x040fe20000400000 */
[C---:B------:R-:W-:Y:S01]  /*64b0*/  FMUL R5, R38.reuse, R9 ;  /* 0x0000000926057220 */ /* 0x040fe20000400000 */
[C---:B------:R-:W-:Y:S01]  /*64c0*/  FFMA R0, R41.reuse, R40, R0 ;  /* 0x0000002829007223 */ /* 0x040fe20000000000 */
[C---:B------:R-:W-:Y:S01]  /*64d0*/  FFMA R2, R41.reuse, R42, R2 ;  /* 0x0000002a29027223 */ /* 0x040fe20000000002 */
[C---:B------:R-:W-:Y:S01]  /*64e0*/  FMUL R8, R38.reuse, R12 ;  /* 0x0000000c26087220 */ /* 0x040fe20000400000 */
[C---:B------:R-:W-:Y:S01]  /*64f0*/  FMUL R9, R38.reuse, R13 ;  /* 0x0000000d26097220 */ /* 0x040fe20000400000 */
[----:B------:R-:W-:Y:S02]  /*6500*/  HADD2.F32 R51, -RZ, R53.H0_H0 ;  /* 0x20000035ff337230 */ /* 0x000fe40000004100 */
[C---:B------:R-:W-:Y:S01]  /*6510*/  FMUL R12, R38.reuse, R16 ;  /* 0x00000010260c7220 */ /* 0x040fe20000400000 */
        /* <DEDUP_REMOVED lines=13> */
[C---:B------:R-:W-:Y:S01]  /*65f0*/  FFMA R3, R41.reuse, R44, R3 ;  /* 0x0000002c29037223 */ /* 0x040fe20000000003 */
[----:B------:R-:W-:Y:S01]  /*6600*/  F2FP.F16.E4M3.UNPACK_B R40, R79 ;  /* 0x0000004fff28723e */ /* 0x000fe200020006ff */
[C---:B------:R-:W-:Y:S01]  /*6610*/  FFMA R7, R41.reuse, R46, R7 ;  /* 0x0000002e29077223 */ /* 0x040fe20000000007 */
[C---:B------:R-:W-:Y:S01]  /*6620*/  FFMA R4, R41.reuse, R43, R4 ;  /* 0x0000002b29047223 */ /* 0x040fe20000000004 */
[----:B------:R-:W-:Y:S01]  /*6630*/  F2FP.F16.E4M3.UNPACK_B R42, R79.H1 ;  /* 0x0000004fff2a723e */ /* 0x000fe200030006ff */
[C---:B------:R-:W-:Y:S01]  /*6640*/  FFMA R5, R41.reuse, R48, R5 ;  /* 0x0000003029057223 */ /* 0x040fe20000000005 */
[----:B------:R-:W-:Y:S01]  /*6650*/  FFMA R6, R41, R45, R6 ;  /* 0x0000002d29067223 */ /* 0x000fe20000000006 */
[----:B------:R-:W-:Y:S01]  /*6660*/  F2FP.SATFINITE.E4M3.F32.PACK_AB_MERGE_C R99, R7, R3, RZ ;  /* 0x000000030763723e */ /* 0x000fe200048070ff */
[C---:B------:R-:W-:Y:S01]  /*6670*/  FFMA R11, R41.reuse, R50, R11 ;  /* 0x00000032290b7223 */ /* 0x040fe2000000000b */
[C---:B------:R-:W-:Y:S01]  /*6680*/  FFMA R8, R41.reuse, R47, R8 ;  /* 0x0000002f29087223 */ /* 0x040fe20000000008 */
[----:B------:R-:W-:Y:S01]  /*6690*/  FMUL R10, R38, R14 ;  /* 0x0000000e260a7220 */ /* 0x000fe20000400000 */
[----:B------:R-:W-:Y:S01]  /*66a0*/  F2FP.SATFINITE.E4M3.F32.PACK_AB_MERGE_C R104, R2, R0, R99 ;  /* 0x000000000268723e */ /* 0x000fe20004807063 */
[----:B------:R-:W-:Y:S01]  /*66b0*/  FFMA R9, R41, R52, R9 ;  /* 0x0000003429097223 */ /* 0x000fe20000000009 */
[----:B------:R-:W-:Y:S01]  /*66c0*/  F2FP.SATFINITE.E4M3.F32.PACK_AB_MERGE_C R105, R11, R6, RZ ;  /* 0x000000060b69723e */ /* 0x000fe200048070ff */
[----:B------:R-:W-:Y:S01]  /*66d0*/  FFMA R10, R41, R49, R10 ;  /* 0x00000031290a7223 */ /* 0x000fe2000000000a */
[----:B------:R-:W-:Y:S01]  /*66e0*/  IADD3 R99, PT, PT, R112, R103, RZ ;  /* 0x0000006770637210 */ /* 0x000fe20007ffe0ff */
[C---:B------:R-:W-:Y:S01]  /*66f0*/  FMUL R15, R38.reuse, R15 ;  /* 0x0000000f260f7220 */ /* 0x040fe20000400000 */
[--C-:B------:R-:W-:Y:S01]  /*6700*/  HADD2.F32 R53, -RZ, R55.reuse.H0_H0 ;  /* 0x20000037ff357230 */ /* 0x100fe20000004100 */
[----:B------:R-:W-:Y:S01]  /*6710*/  F2FP.SATFINITE.E4M3.F32.PACK_AB_MERGE_C R105, R5, R4, R105 ;  /* 0x000000040569723e */ /* 0x000fe20004807069 */
[----:B------:R-:W-:Y:S02]  /*6720*/  HADD2.F32 R58, -RZ, R55.H1_H1 ;  /* 0x30000037ff3a7230 */ /* 0x000fe40000004100 */
[C---:B------:R-:W-:Y:S01]  /*6730*/  FFMA R15, R41.reuse, R54, R15 ;  /* 0x00000036290f7223 */ /* 0x040fe2000000000f */
[C---:B------:R-:W-:Y:S01]  /*6740*/  FFMA R12, R41.reuse, R51, R12 ;  /* 0x00000033290c7223 */ /* 0x040fe2000000000c */
[C---:B------:R-:W-:Y:S01]  /*6750*/  FFMA R13, R41.reuse, R56, R13 ;  /* 0x00000038290d7223 */ /* 0x040fe2000000000d */
[----:B------:R-:W-:Y:S02]  /*6760*/  HADD2.F32 R55, -RZ, R57.H0_H0 ;  /* 0x20000039ff377230 */ /* 0x000fe40000004100 */
[C---:B------:R-:W-:Y:S01]  /*6770*/  FMUL R14, R38.reuse, R18 ;  /* 0x00000012260e7220 */ /* 0x040fe20000400000 */
[C---:B------:R-:W-:Y:S01]  /*6780*/  FMUL R19, R38.reuse, R19 ;  /* 0x0000001326137220 */ /* 0x040fe20000400000 */
[--C-:B------:R-:W-:Y:S02]  /*6790*/  HADD2.F32 R57, -RZ, R59.reuse.H0_H0 ;  /* 0x2000003bff397230 */ /* 0x100fe40000004100 */
[C---:B------:R-:W-:Y:S01]  /*67a0*/  FMUL R18, R38.reuse, R22 ;  /* 0x0000001626127220 */ /* 0x040fe20000400000 */
[C---:B------:R-:W-:Y:S01]  /*67b0*/  FFMA R14, R41.reuse, R53, R14 ;  /* 0x00000035290e7223 */ /* 0x040fe2000000000e */
[----:B------:R-:W-:Y:S02]  /*67c0*/  HADD2.F32 R62, -RZ, R59.H1_H1 ;  /* 0x3000003bff3e7230 */ /* 0x000fe40000004100 */
[C---:B------:R-:W-:Y:S01]  /*67d0*/  FFMA R19, R41.reuse, R58, R19 ;  /* 0x0000003a29137223 */ /* 0x040fe20000000013 */
[----:B------:R-:W-:Y:S02]  /*67e0*/  HADD2.F32 R59, -RZ, R61.H0_H0 ;  /* 0x2000003dff3b7230 */ /* 0x000fe40000004100 */
[C---:B------:R-:W-:Y:S01]  /*67f0*/  FMUL R23, R38.reuse, R23 ;  /* 0x0000001726177220 */ /* 0x040fe20000400000 */
[C---:B------:R-:W-:Y:S01]  /*6800*/  FFMA R16, R41.reuse, R55, R16 ;  /* 0x0000003729107223 */ /* 0x040fe20000000010 */
[C---:B------:R-:W-:Y:S01]  /*6810*/  FFMA R17, R41.reuse, R60, R17 ;  /* 0x0000003c29117223 */ /* 0x040fe20000000011 */
[--C-:B------:R-:W-:Y:S02]  /*6820*/  HADD2.F32 R61, -RZ, R63.reuse.H0_H0 ;  /* 0x2000003fff3d7230 */ /* 0x100fe40000004100 */
[C---:B------:R-:W-:Y:S01]  /*6830*/  FFMA R18, R41.reuse, R57, R18 ;  /* 0x0000003929127223 */ /* 0x040fe20000000012 */
[----:B------:R-:W-:Y:S02]  /*6840*/  HADD2.F32 R66, -RZ, R63.H1_H1 ;  /* 0x3000003fff427230 */ /* 0x000fe40000004100 */
[C---:B------:R-:W-:Y:S01]  /*6850*/  FMUL R22, R38.reuse, R26 ;  /* 0x0000001a26167220 */ /* 0x040fe20000400000 */
[----:B------:R-:W-:Y:S02]  /*6860*/  HADD2.F32 R63, -RZ, R65.H0_H0 ;  /* 0x20000041ff3f7230 */ /* 0x000fe40000004100 */
[C---:B------:R-:W-:Y:S01]  /*6870*/  FFMA R23, R41.reuse, R62, R23 ;  /* 0x0000003e29177223 */ /* 0x040fe20000000017 */
[C---:B------:R-:W-:Y:S01]  /*6880*/  FMUL R27, R38.reuse, R27 ;  /* 0x0000001b261b7220 */ /* 0x040fe20000400000 */
[C---:B------:R-:W-:Y:S01]  /*6890*/  FFMA R20, R41.reuse, R59, R20 ;  /* 0x0000003b29147223 */ /* 0x040fe20000000014 */
[C---:B------:R-:W-:Y:S01]  /*68a0*/  FFMA R21, R41.reuse, R64, R21 ;  /* 0x0000004029157223 */ /* 0x040fe20000000015 */
[--C-:B------:R-:W-:Y:S02]  /*68b0*/  HADD2.F32 R65, -RZ, R67.reuse.H0_H0 ;  /* 0x20000043ff417230 */ /* 0x100fe40000004100 */
[C---:B------:R-:W-:Y:S01]  /*68c0*/  FFMA R22, R41.reuse, R61, R22 ;  /* 0x0000003d29167223 */ /* 0x040fe20000000016 */
[----:B------:R-:W-:Y:S02]  /*68d0*/  HADD2.F32 R70, -RZ, R67.H1_H1 ;  /* 0x30000043ff467230 */ /* 0x000fe40000004100 */
[C---:B------:R-:W-:Y:S01]  /*68e0*/  FMUL R26, R38.reuse, R30 ;  /* 0x0000001e261a7220 */ /* 0x040fe20000400000 */
[--C-:B------:R-:W-:Y:S02]  /*68f0*/  HADD2.F32 R67, -RZ, R40.reuse.H0_H0 ;  /* 0x20000028ff437230 */ /* 0x100fe40000004100 */
[C---:B------:R-:W-:Y:S01]  /*6900*/  FFMA R27, R41.reuse, R66, R27 ;  /* 0x00000042291b7223 */ /* 0x040fe2000000001b */
[C---:B------:R-:W-:Y:S01]  /*6910*/  FMUL R31, R38.reuse, R31 ;  /* 0x0000001f261f7220 */ /* 0x040fe20000400000 */
[C---:B------:R-:W-:Y:S01]  /*6920*/  FFMA R24, R41.reuse, R63, R24 ;  /* 0x0000003f29187223 */ /* 0x040fe20000000018 */
[----:B------:R-:W-:Y:S02]  /*6930*/  HADD2.F32 R40, -RZ, R40.H1_H1 ;  /* 0x30000028ff287230 */ /* 0x000fe40000004100 */
[C---:B------:R-:W-:Y:S01]  /*6940*/  FFMA R25, R41.reuse, R68, R25 ;  /* 0x0000004429197223 */ /* 0x040fe20000000019 */
[--C-:B------:R-:W-:Y:S02]  /*6950*/  HADD2.F32 R69, -RZ, R42.reuse.H0_H0 ;  /* 0x2000002aff457230 */ /* 0x100fe40000004100 */
[C---:B------:R-:W-:Y:S01]  /*6960*/  FFMA R26, R41.reuse, R65, R26 ;  /* 0x00000041291a7223 */ /* 0x040fe2000000001a */
[----:B------:R-:W-:Y:S02]  /*6970*/  HADD2.F32 R42, -RZ, R42.H1_H1 ;  /* 0x3000002aff2a7230 */ /* 0x000fe40000004100 */
[C---:B------:R-:W-:Y:S01]  /*6980*/  FMUL R30, R38.reuse, R34 ;  /* 0x00000022261e7220 */ /* 0x040fe20000400000 */
[----:B------:R-:W-:Y:S01]  /*6990*/  FFMA R31, R41, R70, R31 ;  /* 0x00000046291f7223 */ /* 0x000fe2000000001f */
[----:B------:R-:W-:Y:S01]  /*69a0*/  FMUL R35, R38, R35 ;  /* 0x0000002326237220 */ /* 0x000fe20000400000 */
[----:B------:R-:W-:Y:S01]  /*69b0*/  F2FP.SATFINITE.E4M3.F32.PACK_AB_MERGE_C R106, R15, R10, RZ ;  /* 0x0000000a0f6a723e */ /* 0x000fe200048070ff */
[----:B------:R-:W-:Y:S01]  /*69c0*/  FFMA R28, R41, R67, R28 ;  /* 0x00000043291c7223 */ /* 0x000fe2000000001c */
[----:B------:R-:W-:Y:S01]  /*69d0*/  F2FP.SATFINITE.E4M3.F32.PACK_AB_MERGE_C R107, R19, R14, RZ ;  /* 0x0000000e136b723e */ /* 0x000fe200048070ff */
[C---:B------:R-:W-:Y:S01]  /*69e0*/  FFMA R29, R41.reuse, R40, R29 ;  /* 0x00000028291d7223 */ /* 0x040fe2000000001d */
[C---:B------:R-:W-:Y:S01]  /*69f0*/  FFMA R30, R41.reuse, R69, R30 ;  /* 0x00000045291e7223 */ /* 0x040fe2000000001e */
[----:B------:R-:W-:Y:S01]  /*6a00*/  FFMA R35, R41, R42, R35 ;  /* 0x0000002a29237223 */ /* 0x000fe20000000023 */
[----:B------:R-:W-:Y:S02]  /*6a10*/  F2FP.SATFINITE.E4M3.F32.PACK_AB_MERGE_C R106, R9, R8, R106 ;  /* 0x00000008096a723e */ /* 0x000fe4000480706a */
[----:B------:R-:W-:Y:S02]  /*6a20*/  F2FP.SATFINITE.E4M3.F32.PACK_AB_MERGE_C R107, R13, R12, R107 ;  /* 0x0000000c0d6b723e */ /* 0x000fe4000480706b */
[----:B------:R-:W-:Y:S02]  /*6a30*/  F2FP.SATFINITE.E4M3.F32.PACK_AB_MERGE_C R108, R23, R18, RZ ;  /* 0x00000012176c723e */ /* 0x000fe400048070ff */
[----:B------:R-:W-:Y:S01]  /*6a40*/  F2FP.SATFINITE.E4M3.F32.PACK_AB_MERGE_C R109, R27, R22, RZ ;  /* 0x000000161b6d723e */ /* 0x000fe200048070ff */
[----:B------:R1:W-:Y:S01]  /*6a50*/  STS.128 [R84+UR44+0x4200], R104 ;  /* 0x0042006854007988 */ /* 0x0003e20008000c2c */
[----:B------:R-:W-:Y:S02]  /*6a60*/  F2FP.SATFINITE.E4M3.F32.PACK_AB_MERGE_C R113, R31, R26, RZ ;  /* 0x0000001a1f71723e */ /* 0x000fe400048070ff */
[----:B------:R-:W-:Y:S02]  /*6a70*/  F2FP.SATFINITE.E4M3.F32.PACK_AB_MERGE_C R114, R35, R30, RZ ;  /* 0x0000001e2372723e */ /* 0x000fe400048070ff */
[----:B------:R-:W-:Y:S02]  /*6a80*/  F2FP.SATFINITE.E4M3.F32.PACK_AB_MERGE_C R108, R17, R16, R108 ;  /* 0x00000010116c723e */ /* 0x000fe4000480706c */
[----:B------:R-:W-:Y:S02]  /*6a90*/  F2FP.SATFINITE.E4M3.F32.PACK_AB_MERGE_C R109, R21, R20, R109 ;  /* 0x00000014156d723e */ /* 0x000fe4000480706d */
[----:B------:R-:W-:Y:S02]  /*6aa0*/  F2FP.SATFINITE.E4M3.F32.PACK_AB_MERGE_C R110, R25, R24, R113 ;  /* 0x00000018196e723e */ /* 0x000fe40004807071 */
[----:B------:R-:W-:Y:S02]  /*6ab0*/  F2FP.SATFINITE.E4M3.F32.PACK_AB_MERGE_C R111, R29, R28, R114 ;  /* 0x0000001c1d6f723e */ /* 0x000fe40004807072 */
[----:B------:R-:W-:Y:S02]  /*6ac0*/  LEA R112, R93, UR44, 0x3 ;  /* 0x0000002c5d707c11 */ /* 0x000fe4000f8e18ff */
[----:B------:R-:W-:Y:S01]  /*6ad0*/  @P6 SHF.L.U32 R113, R91, 0x1f, RZ ;  /* 0x0000001f5b716819 */ /* 0x000fe200000006ff */
[----:B------:R1:W-:Y:S01]  /*6ae0*/  STS.128 [R99+0x4210], R108 ;  /* 0x0042106c63007388 */ /* 0x0003e20000000c00 */
[----:B------:R-:W-:Y:S01]  /*6af0*/  @!PT LDS RZ, [RZ] ;  /* 0x00000000fffff984 */ /* 0x000fe20000000800 */
[----:B------:R-:W-:Y:S01]  /*6b00*/  @!PT LDS RZ, [RZ] ;  /* 0x00000000fffff984 */ /* 0x000fe20000000800 */
[----:B------:R-:W-:Y:S01]  /*6b10*/  @!PT LDS RZ, [RZ] ;  /* 0x00000000fffff984 */ /* 0x000fe20000000800 */
[----:B------:R-:W-:Y:S01]  /*6b20*/  @!PT LDS RZ, [RZ] ;  /* 0x00000000fffff984 */ /* 0x000fe20000000800 */
[----:B------:R2:W-:Y:S07]  /*6b30*/  MEMBAR.ALL.CTA ;  /* 0x0000000000007992 */ /* 0x0005ee0000008000 */
[----:B--2---:R-:W2:Y:S02]  /*6b40*/  FENCE.VIEW.ASYNC.S ;  /* 0x00000000000073c6 */ /* 0x004ea40000000000 */
[----:B--2---:R-:W-:Y:S06]  /*6b50*/  BAR.SYNC.DEFER_BLOCKING 0x1, 0x80 ;  /* 0x0042000000007b1d */ /* 0x004fec0000010000 */
[----:B------:R-:W-:Y:S05]  /*6b60*/  @P0 BRA `(.L_x_105) ;  /* 0x0000000000280947 */ /* 0x000fea0003800000 */
[----:B------:R-:W-:Y:S01]  /*6b70*/  UIADD3 UR4, UPT, UPT, UR44, 0x4200, URZ ;  /* 0x000042002c047890 */ /* 0x000fe2000fffe0ff */
[----:B------:R-:W-:Y:S05]  /*6b80*/  UMOV UR51, UR36 ;  /* 0x0000002400337c82 */ /* 0x000fea0008000000 */
[----:B------:R-:W-:Y:S01]  /*6b90*/  MOV R96, UR4 ;  /* 0x0000000400607c02 */ /* 0x000fe20008000f00 */
[----:B------:R-:W-:Y:S03]  /*6ba0*/  UIADD3 UR4, UP0, UPT, UR62, 0x680, URZ ;  /* 0x000006803e047890 */ /* 0x000fe6000ff1e0ff */
[----:B------:R-:W-:Y:S01]  /*6bb0*/  R2UR UR48, R96 ;  /* 0x00000000603072ca */ /* 0x000fe200000e0000 */
[----:B------:R-:W-:Y:S11]  /*6bc0*/  UIADD3.X UR5, UPT, UPT, URZ, UR63, URZ, UP0, !UPT ;  /* 0x0000003fff057290 */ /* 0x000ff600087fe4ff */
[----:B------:R-:W-:Y:S01]  /*6bd0*/  @!UPT UIADD3 URZ, UPT, UPT, URZ, URZ, URZ ;  /* 0x000000fffffff290 */ /* 0x000fe2000fffe0ff */
[----:B------:R2:W-:Y:S01]  /*6be0*/  UTMASTG.3D [UR48], [UR4] ;  /* 0x00000030040073b5 */ /* 0x0005e20008010000 */
[----:B------:R0:W-:Y:S01]  /*6bf0*/  UTMACMDFLUSH ;  /* 0x00000000000079b7 */ /* 0x0001e20000000000 */
[----:B--2---:R-:W-:Y:S04]  /*6c00*/  DEPBAR.LE SB0, 0x1 ;  /* 0x000080400000791a */ /* 0x004fe80000000000 */
.L_x_105:
[----:B------:R-:W-:Y:S05]  /*6c10*/  BSYNC.RECONVERGENT B0 ;  /* 0x0000000000007941 */ /* 0x000fea0003800200 */
.L_x_104:
[----:B------:R-:W-:Y:S06]  /*6c20*/  BAR.SYNC.DEFER_BLOCKING 0x1, 0x80 ;  /* 0x0042000000007b1d */ /* 0x000fec0000010000 */
[----:B------:R-:W2:Y:S01]  /*6c30*/  @P6 SYNCS.PHASECHK.TRANS64.TRYWAIT P0, [R112+URZ+0x30], R113 ;  /* 0x00003071700065a7 */ /* 0x000ea200080011ff */
[----:B------:R-:W-:Y:S01]  /*6c40*/  BSSY B1, `(.L_x_106) ;  /* 0x0000020000017945 */ /* 0x000fe20003800000 */
[----:B--2---:R-:W-:Y:S03]  /*6c50*/  @P6 SEL R100, RZ, 0x1, !P0 ;  /* 0x00000001ff646807 */ /* 0x004fe60004000000 */
[----:B------:R-:W-:Y:S05]  /*6c60*/  @!P6 BRA `(.L_x_107) ;  /* 0x000000000074e947 */ /* 0x000fea0003800000 */
[----:B------:R-:W-:Y:S01]  /*6c70*/  ISETP.NE.AND P1, PT, R101, RZ, PT ;  /* 0x000000ff6500720c */ /* 0x000fe20003f25270 */
[----:B------:R-:W2:Y:S01]  /*6c80*/  S2R R0, SR_CgaCtaId ;  /* 0x0000000000007919 */ /* 0x000ea20000008800 */
[----:B------:R-:W-:Y:S01]  /*6c90*/  ISETP.NE.AND P0, PT, R100, RZ, PT ;  /* 0x000000ff6400720c */ /* 0x000fe20003f05270 */
[----:B------:R-:W-:Y:S10]  /*6ca0*/  BSSY B0, `(.L_x_108) ;  /* 0x0000008000007945 */ /* 0x000ff40003800000 */
[----:B------:R-:W-:Y:S05]  /*6cb0*/  @P1 IMAD R2, R93, 0x1000, R84 ;  /* 0x000010005d021824 */ /* 0x000fea00078e0254 */
[----:B------:R-:W-:Y:S05]  /*6cc0*/  @P1 IADD3 R4, PT, PT, R2, UR44, RZ ;  /* 0x0000002c02041c10 */ /* 0x000fea000fffe0ff */
[----:B------:R-:W-:Y:S01]  /*6cd0*/  @P1 IMAD.IADD R4, R4, 0x1, R103 ;  /* 0x0000000104041824 */ /* 0x000fe200078e0267 */
[----:B------:R-:W-:Y:S06]  /*6ce0*/  @P0 BRA `(.L_x_109) ;  /* 0x00000000000c0947 */ /* 0x000fec0003800000 */
[----:B------:R-:W-:Y:S04]  /*6cf0*/  SHF.L.U32 R3, R91, 0x1f, RZ ;  /* 0x0000001f5b037819 */ /* 0x000fe800000006ff */
[----:B------:R-:W3:Y:S02]  /*6d00*/  SYNCS.PHASECHK.TRANS64.TRYWAIT P0, [R112+URZ+0x30], R3 ;  /* 0x00003003700075a7 */ /* 0x000ee400080011ff */
[----:B---3--:R-:W-:Y:S05]  /*6d10*/  @!P0 BRA `(.L_x_110) ;  /* 0x0000003000ac8947 */ /* 0x008fea0003800000 */
.L_x_109:
[----:B------:R-:W-:Y:S05]  /*6d20*/  BSYNC B0 ;  /* 0x0000000000007941 */ /* 0x000fea0003800000 */
.L_x_108:
[----:B------:R-:W-:Y:S01]  /*6d30*/  ISETP.NE.AND P0, PT, R101, RZ, PT ;  /* 0x000000ff6500720c */ /* 0x000fe20003f05270 */
[----:B---3--:R-:W-:Y:S02]  /*6d40*/  VIADD R3, R112, 0x50 ;  /* 0x0000005070037836 */ /* 0x008fe40000000000 */
[----:B------:R-:W-:Y:S03]  /*6d50*/  VIADD R93, R93, 0x1 ;  /* 0x000000015d5d7836 */ /* 0x000fe60000000000 */
[----:B--2---:R-:W-:Y:S07]  /*6d60*/  PRMT R0, R0, 0x654, R3 ;  /* 0x0000065400007816 */ /* 0x004fee0000000003 */
[----:B------:R2:W3:Y:S04]  /*6d70*/  @P0 LDS.128 R72, [R2+UR44+0x200] ;  /* 0x0002002c02480984 */ /* 0x0004e80008000c00 */
[----:B------:R2:W4:Y:S01]  /*6d80*/  @P0 LDS.128 R76, [R4+0x210] ;  /* 0x00021000044c0984 */ /* 0x0005220000000c00 */
        /* <DEDUP_REMOVED lines=10> */
[----:B--23--:R-:W-:Y:S02]  /*6e30*/  LOP3.LUT R91, R91, R0, RZ, 0x3c, !PT ;  /* 0x000000005b5b7212 */ /* 0x00cfe400078e3cff */
.L_x_107:
[----:B------:R-:W-:Y:S05]  /*6e40*/  BSYNC B1 ;  /* 0x0000000000017941 */ /* 0x000fea0003800000 */
.L_x_106:
[----:B------:R-:W-:Y:S05]  /*6e50*/  VIADD R3, R39, 0x40 ;  /* 0x0000004027037836 */ /* 0x000fea0000000000 */
[----:B------:R-:W-:Y:S04]  /*6e60*/  SHF.R.U32.HI R3, RZ, 0x15, R3 ;  /* 0x00000015ff037819 */ /* 0x000fe80000011603 */
[----:B------:R-:W-:Y:S11]  /*6e70*/  LOP3.LUT P0, RZ, R3, 0x3, R86, 0x48, !PT ;  /* 0x0000000303ff7812 */ /* 0x000ff60007804856 */
[----:B------:R-:W-:Y:S02]  /*6e80*/  @!UPT UIADD3 URZ, UPT, UPT, URZ, URZ, URZ ;  /* 0x000000fffffff290 */ /* 0x000fe4000fffe0ff */
[----:B------:R-:W-:Y:S05]  /*6e90*/  @!P0 BRA `(.L_x_111) ;  /* 0x0000000000408947 */ /* 0x000fea0003800000 */
[----:B------:R-:W2:Y:S01]  /*6ea0*/  LDCU.64 UR8, c[0x4][0x78] ;  /* 0x01000f00ff0877ac */ /* 0x000ea20008000a00 */
[----:B------:R-:W-:Y:S01]  /*6eb0*/  MOV R3, 0x0 ;  /* 0x0000000000037802 */ /* 0x000fe20000000f00 */
[----:B------:R-:W-:Y:S02]  /*6ec0*/  HFMA2 R12, -RZ, RZ, 0, 5.9604644775390625e-08 ;  /* 0x00000001ff0c7431 */ /* 0x000fe400000001ff */
[----:B------:R-:W-:Y:S02]  /*6ed0*/  IMAD.MOV.U32 R8, RZ, RZ, 0x192 ;  /* 0x00000192ff087424 */ /* 0x000fe400078e00ff */
[----:B------:R-:W-:Y:S01]  /*6ee0*/  IMAD.MOV.U32 R13, RZ, RZ, RZ ;  /* 0x000000ffff0d7224 */ /* 0x000fe200078e00ff */
[----:B------:R-:W3:Y:S01]  /*6ef0*/  LDCU.64 UR6, c[0x4][0x80] ;  /* 0x01001000ff0677ac */ /* 0x000ee20008000a00 */
[----:B------:R-:W1:Y:S01]  /*6f00*/  LDC.64 R2, c[0x4][R3] ;  /* 0x0100000003027b82 */ /* 0x000e620000000a00 */
[----:B------:R-:W5:Y:S01]  /*6f10*/  LDCU.64 UR4, c[0x4][0x18] ;  /* 0x01000300ff0477ac */ /* 0x000f620008000a00 */
[----:B--2---:R-:W-:Y:S01]  /*6f20*/  MOV R5, UR9 ;  /* 0x0000000900057c02 */ /* 0x004fe20008000f00 */
[----:B------:R-:W-:Y:S01]  /*6f30*/  IMAD.U32 R4, RZ, RZ, UR8 ;  /* 0x00000008ff047e24 */ /* 0x000fe2000f8e00ff */
[----:B---3--:R-:W-:Y:S01]  /*6f40*/  MOV R7, UR7 ;  /* 0x0000000700077c02 */ /* 0x008fe20008000f00 */
[----:B------:R-:W-:Y:S01]  /*6f50*/  IMAD.U32 R6, RZ, RZ, UR6 ;  /* 0x00000006ff067e24 */ /* 0x000fe2000f8e00ff */
[----:B-----5:R-:W-:Y:S01]  /*6f60*/  MOV R11, UR5 ;  /* 0x00000005000b7c02 */ /* 0x020fe20008000f00 */
[----:B------:R-:W-:Y:S02]  /*6f70*/  IMAD.U32 R10, RZ, RZ, UR4 ;  /* 0x00000004ff0a7e24 */ /* 0x000fe4000f8e00ff */
[----:B------:R-:W-:Y:S07]  /*6f80*/  LEPC R20, `(.L_x_111) ;  /* 0x000000001014794e */ /* 0x000fee0000000000 */
[----:B-1--4-:R-:W-:Y:S05]  /*6f90*/  CALL.ABS.NOINC R2 ;  /* 0x0000000002007343 */ /* 0x012fea0003c00000 */
.L_x_111:
        /* <DEDUP_REMOVED lines=14> */
[----:B------:R-:W-:Y:S01]  /*7080*/  F2FP.F16.E4M3.UNPACK_B R54, R75 ;  /* 0x0000004bff36723e */ /* 0x000fe200020006ff */
[----:B------:R-:W-:Y:S01]  /*7090*/  LDTM.16dp32bit_t0_t15.x32 R4, tmem[UR4+0x40] ;  /* 0x00004004000479ee */ /* 0x000fe20008a80000 */
[----:B------:R-:W2:Y:S01]  /*70a0*/  LDTM.16dp32bit_t16_t31.x32 R4, tmem[UR4+0x60] ;  /* 0x00006004000479ee */ /* 0x000ea20008aa0000 */
[----:B------:R-:W-:Y:S01]  /*70b0*/  HADD2.F32 R46, -RZ, R46.H1_H1 ;  /* 0x3000002eff2e7230 */ /* 0x000fe20000004100 */
[----:B----4-:R-:W-:Y:S01]  /*70c0*/  F2FP.F16.E4M3.UNPACK_B R58, R76 ;  /* 0x0000004cff3a723e */ /* 0x010fe200020006ff */
[--C-:B------:R-:W-:Y:S01]  /*70d0*/  HADD2.F32 R49, -RZ, R50.reuse.H0_H0 ;  /* 0x20000032ff317230 */ /* 0x100fe20000004100 */
[----:B------:R-:W-:Y:S01]  /*70e0*/  F2FP.F16.E4M3.UNPACK_B R62, R77 ;  /* 0x0000004dff3e723e */ /* 0x000fe200020006ff */
[----:B------:R-:W-:Y:S01]  /*70f0*/  HADD2.F32 R50, -RZ, R50.H1_H1 ;  /* 0x30000032ff327230 */ /* 0x000fe20000004100 */
[----:B------:R-:W-:Y:S01]  /*7100*/  F2FP.F16.E4M3.UNPACK_B R66, R78 ;  /* 0x0000004eff42723e */ /* 0x000fe200020006ff */
[--C-:B------:R-:W-:Y:S01]  /*7110*/  HADD2.F32 R53, -RZ, R54.reuse.H0_H0 ;  /* 0x20000036ff357230 */ /* 0x100fe20000004100 */
[----:B------:R-:W-:Y:S01]  /*7120*/  F2FP.F16.E4M3.UNPACK_B R70, R79 ;  /* 0x0000004fff46723e */ /* 0x000fe200020006ff */
[----:B------:R-:W-:Y:S01]  /*7130*/  HADD2.F32 R54, -RZ, R54.H1_H1 ;  /* 0x30000036ff367230 */ /* 0x000fe20000004100 */
[----:B------:R-:W-:Y:S01]  /*7140*/  F2FP.F16.E4M3.UNPACK_B R56, R75.H1 ;  /* 0x0000004bff38723e */ /* 0x000fe200030006ff */
[--C-:B------:R-:W-:Y:S01]  /*7150*/  HADD2.F32 R57, -RZ, R58.reuse.H0_H0 ;  /* 0x2000003aff397230 */ /* 0x100fe20000004100 */
[----:B------:R-:W-:Y:S01]  /*7160*/  F2FP.F16.E4M3.UNPACK_B R60, R76.H1 ;  /* 0x0000004cff3c723e */ /* 0x000fe200030006ff */
[----:B------:R-:W-:Y:S01]  /*7170*/  HADD2.F32 R58, -RZ, R58.H1_H1 ;  /* 0x3000003aff3a7230 */ /* 0x000fe20000004100 */
[----:B------:R-:W-:Y:S01]  /*7180*/  F2FP.F16.E4M3.UNPACK_B R64, R77.H1 ;  /* 0x0000004dff40723e */ /* 0x000fe200030006ff */
[--C-:B------:R-:W-:Y:S01]  /*7190*/  HADD2.F32 R61, -RZ, R62.reuse.H0_H0 ;  /* 0x2000003eff3d7230 */ /* 0x100fe20000004100 */
[----:B------:R-:W-:Y:S01]  /*71a0*/  F2FP.F16.E4M3.UNPACK_B R68, R78.H1 ;  /* 0x0000004eff44723e */ /* 0x000fe200030006ff */
[----:B------:R-:W-:Y:S01]  /*71b0*/  HADD2.F32 R62, -RZ, R62.H1_H1 ;  /* 0x3000003eff3e7230 */ /* 0x000fe20000004100 */
[----:B------:R-:W-:Y:S01]  /*71c0*/  ISETP.NE.AND P0, PT, R97, RZ, PT ;  /* 0x000000ff6100720c */ /* 0x000fe20003f05270 */
[--C-:B------:R-:W-:Y:S01]  /*71d0*/  HADD2.F32 R65, -RZ, R66.reuse.H0_H0 ;  /* 0x20000042ff417230 */ /* 0x100fe20000004100 */
[----:B------:R-:W-:Y:S01]  /*71e0*/  ISETP.NE.AND P6, PT, R102, RZ, PT ;  /* 0x000000ff6600720c */ /* 0x000fe20003fc5270 */
[----:B------:R-:W-:Y:S02]  /*71f0*/  HADD2.F32 R66, -RZ, R66.H1_H1 ;  /* 0x30000042ff427230 */ /* 0x000fe40000004100 */
[--C-:B------:R-:W-:Y:S02]  /*7200*/  HADD2.F32 R69, -RZ, R70.reuse.H0_H0 ;  /* 0x20000046ff457230 */ /* 0x100fe40000004100 */
[C---:B--2---:R-:W-:Y:S01]  /*7210*/  FMUL R0, R38.reuse, R4 ;  /* 0x0000000426007220 */ /* 0x044fe20000400000 */
[C---:B------:R-:W-:Y:S01]  /*7220*/  FMUL R2, R38.reuse, R5 ;  /* 0x0000000526027220 */ /* 0x040fe20000400000 */
[C---:B------:R-:W-:Y:S01]  /*7230*/  FMUL R4, R38.reuse, R8 ;  /* 0x0000000826047220 */ /* 0x040fe20000400000 */
[C---:B------:R-:W-:Y:S01]  /*7240*/  FMUL R5, R38.reuse, R9 ;  /* 0x0000000926057220 */ /* 0x040fe20000400000 */
[C---:B------:R-:W-:Y:S01]  /*7250*/  FFMA R0, R41.reuse, R40, R0 ;  /* 0x0000002829007223 */ /* 0x040fe20000000000 */
[C---:B------:R-:W-:Y:S01]  /*7260*/  FFMA R2, R41.reuse, R43, R2 ;  /* 0x0000002b29027223 */ /* 0x040fe20000000002 */
        /* <DEDUP_REMOVED lines=10> */
[----:B------:R-:W-:Y:S02]  /*7310*/  HADD2.F32 R70, -RZ, R70.H1_H1 ;  /* 0x30000046ff467230 */ /* 0x000fe40000004100 */
[C---:B------:R-:W-:Y:S01]  /*7320*/  FMUL R28, R38.reuse, R32 ;  /* 0x00000020261c7220 */ /* 0x040fe20000400000 */
[C---:B------:R-:W-:Y:S01]  /*7330*/  FMUL R29, R38.reuse, R33 ;  /* 0x00000021261d7220 */ /* 0x040fe20000400000 */
[C---:B------:R-:W-:Y:S01]  /*7340*/  FMUL R3, R38.reuse, R6 ;  /* 0x0000000626037220 */ /* 0x040fe20000400000 */
[C---:B------:R-:W-:Y:S01]  /*7350*/  FMUL R7, R38.reuse, R7 ;  /* 0x0000000726077220 */ /* 0x040fe20000400000 */
[--C-:B------:R-:W-:Y:S02]  /*7360*/  HADD2.F32 R47, -RZ, R48.reuse.H0_H0 ;  /* 0x20000030ff2f7230 */ /* 0x100fe40000004100 */
[C---:B------:R-:W-:Y:S01]  /*7370*/  FMUL R6, R38.reuse, R10 ;  /* 0x0000000a26067220 */ /* 0x040fe20000400000 */
[C---:B------:R-:W-:Y:S01]  /*7380*/  FFMA R3, R41.reuse, R42, R3 ;  /* 0x0000002a29037223 */ /* 0x040fe20000000003 */
[----:B------:R-:W-:Y:S02]  /*7390*/  HADD2.F32 R48, -RZ, R48.H1_H1 ;  /* 0x30000030ff307230 */ /* 0x000fe40000004100 */
[C---:B------:R-:W-:Y:S01]  /*73a0*/  FFMA R7, R41.reuse, R44, R7 ;  /* 0x0000002c29077223 */ /* 0x040fe20000000007 */
[C---:B------:R-:W-:Y:S01]  /*73b0*/  FFMA R4, R41.reuse, R45, R4 ;  /* 0x0000002d29047223 */ /* 0x040fe20000000004 */
[C---:B------:R-:W-:Y:S01]  /*73c0*/  FFMA R5, R41.reuse, R46, R5 ;  /* 0x0000002e29057223 */ /* 0x040fe20000000005 */
[----:B------:R-:W-:Y:S01]  /*73d0*/  FFMA R6, R41, R47, R6 ;  /* 0x0000002f29067223 */ /* 0x000fe20000000006 */
[----:B------:R-:W-:Y:S01]  /*73e0*/  FMUL R11, R38, R11 ;  /* 0x0000000b260b7220 */ /* 0x000fe20000400000 */
[----:B------:R-:W-:Y:S01]  /*73f0*/  F2FP.F16.E4M3.UNPACK_B R40, R79.H1 ;  /* 0x0000004fff28723e */ /* 0x000fe200030006ff */
[--C-:B------:R-:W-:Y:S01]  /*7400*/  HADD2.F32 R51, -RZ, R52.reuse.H0_H0 ;  /* 0x20000034ff337230 */ /* 0x100fe20000004100 */
[----:B-1----:R-:W-:Y:S01]  /*7410*/  F2FP.SATFINITE.E4M3.F32.PACK_AB_MERGE_C R105, R7, R3, RZ ;  /* 0x000000030769723e */ /* 0x002fe200048070ff */
[C---:B------:R-:W-:Y:S01]  /*7420*/  FFMA R11, R41.reuse, R48, R11 ;  /* 0x00000030290b7223 */ /* 0x040fe2000000000b */
[C---:B------:R-:W-:Y:S01]  /*7430*/  FFMA R8, R41.reuse, R49, R8 ;  /* 0x0000003129087223 */ /* 0x040fe20000000008 */
[----:B------:R-:W-:Y:S01]  /*7440*/  FFMA R9, R41, R50, R9 ;  /* 0x0000003229097223 */ /* 0x000fe20000000009 */
[----:B------:R-:W-:Y:S01]  /*7450*/  F2FP.SATFINITE.E4M3.F32.PACK_AB_MERGE_C R104, R2, R0, R105 ;  /* 0x000000000268723e */ /* 0x000fe20004807069 */
[----:B------:R-:W-:Y:S01]  /*7460*/  HADD2.F32 R52, -RZ, R52.H1_H1 ;  /* 0x30000034ff347230 */ /* 0x000fe20000004100 */
[----:B------:R-:W-:Y:S01]  /*7470*/  F2FP.SATFINITE.E4M3.F32.PACK_AB_MERGE_C R106, R11, R6, RZ ;  /* 0x000000060b6a723e */ /* 0x000fe200048070ff */
[C---:B------:R-:W-:Y:S01]  /*7480*/  FMUL R10, R38.reuse, R14 ;  /* 0x0000000e260a7220 */ /* 0x040fe20000400000 */
[C---:B------:R-:W-:Y:S01]  /*7490*/  FMUL R15, R38.reuse, R15 ;  /* 0x0000000f260f7220 */ /* 0x040fe20000400000 */
[--C-:B------:R-:W-:Y:S01]  /*74a0*/  HADD2.F32 R55, -RZ, R56.reuse.H0_H0 ;  /* 0x20000038ff377230 */ /* 0x100fe20000004100 */
[----:B------:R-:W-:Y:S01]  /*74b0*/  F2FP.SATFINITE.E4M3.F32.PACK_AB_MERGE_C R105, R5, R4, R106 ;  /* 0x000000040569723e */ /* 0x000fe2000480706a */
[C---:B------:R-:W-:Y:S01]  /*74c0*/  FFMA R10, R41.reuse, R51, R10 ;  /* 0x00000033290a7223 */ /* 0x040fe2000000000a */
[C---:B------:R-:W-:Y:S01]  /*74d0*/  FFMA R15, R41.reuse, R52, R15 ;  /* 0x00000034290f7223 */ /* 0x040fe2000000000f */
[C---:B------:R-:W-:Y:S01]  /*74e0*/  FFMA R12, R41.reuse, R53, R12 ;  /* 0x00000035290c7223 */ /* 0x040fe2000000000c */
[C---:B------:R-:W-:Y:S01]  /*74f0*/  FFMA R13, R41.reuse, R54, R13 ;  /* 0x00000036290d7223 */ /* 0x040fe2000000000d */
[----:B------:R-:W-:Y:S02]  /*7500*/  HADD2.F32 R56, -RZ, R56.H1_H1 ;  /* 0x30000038ff387230 */ /* 0x000fe40000004100 */
[C---:B------:R-:W-:Y:S01]  /*7510*/  FMUL R14, R38.reuse, R18 ;  /* 0x00000012260e7220 */ /* 0x040fe20000400000 */
[C---:B------:R-:W-:Y:S01]  /*7520*/  FMUL R19, R38.reuse, R19 ;  /* 0x0000001326137220 */ /* 0x040fe20000400000 */
[--C-:B------:R-:W-:Y:S02]  /*7530*/  HADD2.F32 R59, -RZ, R60.reuse.H0_H0 ;  /* 0x2000003cff3b7230 */ /* 0x100fe40000004100 */
[C---:B------:R-:W-:Y:S01]  /*7540*/  FMUL R18, R38.reuse, R22 ;  /* 0x0000001626127220 */ /* 0x040fe20000400000 */
[C---:B------:R-:W-:Y:S01]  /*7550*/  FFMA R14, R41.reuse, R55, R14 ;  /* 0x00000037290e7223 */ /* 0x040fe2000000000e */
[----:B------:R-:W-:Y:S02]  /*7560*/  HADD2.F32 R60, -RZ, R60.H1_H1 ;  /* 0x3000003cff3c7230 */ /* 0x000fe40000004100 */
        /* <DEDUP_REMOVED lines=8> */
[C---:B------:R-:W-:Y:S01]  /*75f0*/  FFMA R23, R41.reuse, R60, R23 ;  /* 0x0000003c29177223 */ /* 0x040fe20000000017 */
[C---:B------:R-:W-:Y:S01]  /*7600*/  FMUL R27, R38.reuse, R27 ;  /* 0x0000001b261b7220 */ /* 0x040fe20000400000 */
[C---:B------:R-:W-:Y:S01]  /*7610*/  FFMA R20, R41.reuse, R61, R20 ;  /* 0x0000003d29147223 */ /* 0x040fe20000000014 */
[C---:B------:R-:W-:Y:S01]  /*7620*/  FFMA R21, R41.reuse, R62, R21 ;  /* 0x0000003e29157223 */ /* 0x040fe20000000015 */
[--C-:B------:R-:W-:Y:S02]  /*7630*/  HADD2.F32 R67, -RZ, R68.reuse.H0_H0 ;  /* 0x20000044ff437230 */ /* 0x100fe40000004100 */
[----:B------:R-:W-:Y:S01]  /*7640*/  FFMA R22, R41, R63, R22 ;  /* 0x0000003f29167223 */ /* 0x000fe20000000016 */
[----:B------:R-:W-:Y:S02]  /*7650*/  HADD2.F32 R68, -RZ, R68.H1_H1 ;  /* 0x30000044ff447230 */ /* 0x000fe40000004100 */
[C---:B------:R-:W-:Y:S01]  /*7660*/  FMUL R26, R38.reuse, R30 ;  /* 0x0000001e261a7220 */ /* 0x040fe20000400000 */
[----:B------:R-:W-:Y:S01]  /*7670*/  F2FP.SATFINITE.E4M3.F32.PACK_AB_MERGE_C R107, R15, R10, RZ ;  /* 0x0000000a0f6b723e */ /* 0x000fe200048070ff */
        /* <DEDUP_REMOVED lines=8> */
[----:B------:R-:W-:Y:S01]  /*7700*/  F2FP.SATFINITE.E4M3.F32.PACK_AB_MERGE_C R106, R9, R8, R107 ;  /* 0x00000008096a723e */ /* 0x000fe2000480706b */
[----:B------:R-:W-:Y:S01]  /*7710*/  FFMA R31, R41, R68, R31 ;  /* 0x00000044291f7223 */ /* 0x000fe2000000001f */
[----:B------:R-:W-:Y:S01]  /*7720*/  FMUL R35, R38, R35 ;  /* 0x0000002326237220 */ /* 0x000fe20000400000 */
[----:B------:R-:W-:Y:S01]  /*7730*/  F2FP.SATFINITE.E4M3.F32.PACK_AB_MERGE_C R107, R19, R14, RZ ;  /* 0x0000000e136b723e */ /* 0x000fe200048070ff */
[C---:B------:R-:W-:Y:S01]  /*7740*/  FFMA R28, R41.reuse, R69, R28 ;  /* 0x00000045291c7223 */ /* 0x040fe2000000001c */
[C---:B------:R-:W-:Y:S01]  /*7750*/  FFMA R29, R41.reuse, R70, R29 ;  /* 0x00000046291d7223 */ /* 0x040fe2000000001d */
[C---:B------:R-:W-:Y:S01]  /*7760*/  FFMA R30, R41.reuse, R43, R30 ;  /* 0x0000002b291e7223 */ /* 0x040fe2000000001e */
[----:B------:R-:W-:Y:S01]  /*7770*/  FFMA R35, R41, R40, R35 ;  /* 0x0000002829237223 */ /* 0x000fe20000000023 */
        /* <DEDUP_REMOVED lines=21> */
[----:B------:R-:W-:Y:S02]  /*78d0*/  UIADD3 UR4, UP0, UPT, UR62, 0x680, URZ ;  /* 0x000006803e047890 */ /* 0x000fe4000ff1e0ff */
[----:B------:R-:W-:Y:S02]  /*78e0*/  UIADD3 UR9, UPT, UPT, UR49, 0x40, URZ ;  /* 0x0000004031097890 */ /* 0x000fe4000fffe0ff */
[----:B------:R-:W-:Y:S02]  /*78f0*/  UIADD3 UR8, UPT, UPT, UR44, 0x5200, URZ ;  /* 0x000052002c087890 */ /* 0x000fe4000fffe0ff */
[----:B------:R-:W-:Y:S01]  /*7900*/  UIADD3.X UR5, UPT, UPT, URZ, UR63, URZ, UP0, !UPT ;  /* 0x0000003fff057290 */ /* 0x000fe200087fe4ff */
[----:B------:R-:W-:Y:S01]  /*7910*/  UMOV UR10, UR50 ;  /* 0x00000032000a7c82 */ /* 0x000fe20008000000 */
[----:B------:R-:W-:Y:S07]  /*7920*/  UMOV UR11, UR36 ;  /* 0x00000024000b7c82 */ /* 0x000fee0008000000 */
[----:B------:R2:W-:Y:S01]  /*7930*/  UTMASTG.3D [UR8], [UR4] ;  /* 0x00000008040073b5 */ /* 0x0005e20008010000 */
[----:B------:R0:W-:Y:S01]  /*7940*/  UTMACMDFLUSH ;  /* 0x00000000000079b7 */ /* 0x0001e20000000000 */
[----:B--2---:R-:W-:Y:S04]  /*7950*/  DEPBAR.LE SB0, 0x1 ;  /* 0x000080400000791a */ /* 0x004fe80000000000 */
.L_x_113:
[----:B------:R-:W-:Y:S05]  /*7960*/  BSYNC.RECONVERGENT B0 ;  /* 0x0000000000007941 */ /* 0x000fea0003800200 */
.L_x_112:
        /* <DEDUP_REMOVED lines=16> */
.L_x_117:
[----:B------:R-:W-:Y:S05]  /*7a70*/  BSYNC B0 ;  /* 0x0000000000007941 */ /* 0x000fea0003800000 */
.L_x_116:
        /* <DEDUP_REMOVED lines=17> */
.L_x_115:
[----:B------:R-:W-:Y:S05]  /*7b90*/  BSYNC B1 ;  /* 0x0000000000017941 */ /* 0x000fea0003800000 */
.L_x_114:
        /* <DEDUP_REMOVED lines=21> */
.L_x_119:
        /* <DEDUP_REMOVED lines=18> */
[----:B------:R-:W-:Y:S01]  /*7e10*/  ISETP.NE.AND P6, PT, R102, RZ, PT ;  /* 0x000000ff6600720c */ /* 0x000fe20003fc5270 */
[--C-:B------:R-:W-:Y:S01]  /*7e20*/  HADD2.F32 R49, -RZ, R50.reuse.H0_H0 ;  /* 0x20000032ff317230 */ /* 0x100fe20000004100 */
[----:B----4-:R-:W-:Y:S01]  /*7e30*/  F2FP.F16.E4M3.UNPACK_B R58, R76 ;  /* 0x0000004cff3a723e */ /* 0x010fe200020006ff */
[----:B------:R-:W-:Y:S01]  /*7e40*/  HADD2.F32 R50, -RZ, R50.H1_H1 ;  /* 0x30000032ff327230 */ /* 0x000fe20000004100 */
[----:B------:R-:W-:Y:S01]  /*7e50*/  F2FP.F16.E4M3.UNPACK_B R62, R77 ;  /* 0x0000004dff3e723e */ /* 0x000fe200020006ff */
[--C-:B------:R-:W-:Y:S01]  /*7e60*/  HADD2.F32 R53, -RZ, R54.reuse.H0_H0 ;  /* 0x20000036ff357230 */ /* 0x100fe20000004100 */
[----:B------:R-:W-:Y:S01]  /*7e70*/  F2FP.F16.E4M3.UNPACK_B R66, R78 ;  /* 0x0000004eff42723e */ /* 0x000fe200020006ff */
[----:B------:R-:W-:Y:S01]  /*7e80*/  HADD2.F32 R54, -RZ, R54.H1_H1 ;  /* 0x30000036ff367230 */ /* 0x000fe20000004100 */
[----:B------:R-:W-:Y:S01]  /*7e90*/  F2FP.F16.E4M3.UNPACK_B R70, R79 ;  /* 0x0000004fff46723e */ /* 0x000fe200020006ff */
[--C-:B------:R-:W-:Y:S01]  /*7ea0*/  HADD2.F32 R57, -RZ, R58.reuse.H0_H0 ;  /* 0x2000003aff397230 */ /* 0x100fe20000004100 */
[----:B------:R-:W-:Y:S01]  /*7eb0*/  F2FP.F16.E4M3.UNPACK_B R56, R75.H1 ;  /* 0x0000004bff38723e */ /* 0x000fe200030006ff */
[----:B------:R-:W-:Y:S01]  /*7ec0*/  HADD2.F32 R58, -RZ, R58.H1_H1 ;  /* 0x3000003aff3a7230 */ /* 0x000fe20000004100 */
[----:B------:R-:W-:Y:S01]  /*7ed0*/  F2FP.F16.E4M3.UNPACK_B R60, R76.H1 ;  /* 0x0000004cff3c723e */ /* 0x000fe200030006ff */
[--C-:B------:R-:W-:Y:S01]  /*7ee0*/  HADD2.F32 R61, -RZ, R62.reuse.H0_H0 ;  /* 0x2000003eff3d7230 */ /* 0x100fe20000004100 */
[----:B------:R-:W-:Y:S01]  /*7ef0*/  F2FP.F16.E4M3.UNPACK_B R64, R77.H1 ;  /* 0x0000004dff40723e */ /* 0x000fe200030006ff */
[----:B------:R-:W-:Y:S01]  /*7f00*/  HADD2.F32 R62, -RZ, R62.H1_H1 ;  /* 0x3000003eff3e7230 */ /* 0x000fe20000004100 */
[----:B------:R-:W-:Y:S01]  /*7f10*/  F2FP.F16.E4M3.UNPACK_B R68, R78.H1 ;  /* 0x0000004eff44723e */ /* 0x000fe200030006ff */
        /* <DEDUP_REMOVED lines=112> */
[----:B------:R-:W-:Y:S02]  /*8620*/  UIADD3 UR4, UPT, UPT, UR44, 0x4200, URZ ;  /* 0x000042002c047890 */ /* 0x000fe4000fffe0ff */
[----:B------:R-:W-:Y:S01]  /*8630*/  UIADD3 UR9, UPT, UPT, UR49, 0x80, URZ ;  /* 0x0000008031097890 */ /* 0x000fe2000fffe0ff */
[----:B------:R-:W-:Y:S01]  /*8640*/  UMOV UR10, UR50 ;  /* 0x00000032000a7c82 */ /* 0x000fe20008000000 */
[----:B------:R-:W-:Y:S02]  /*8650*/  UMOV UR11, UR36 ;  /* 0x00000024000b7c82 */ /* 0x000fe40008000000 */
        /* <DEDUP_REMOVED lines=8> */
.L_x_121:
[----:B------:R-:W-:Y:S05]  /*86e0*/  BSYNC.RECONVERGENT B0 ;  /* 0x0000000000007941 */ /* 0x000fea0003800200 */
.L_x_120:
        /* <DEDUP_REMOVED lines=16> */
.L_x_125:
[----:B------:R-:W-:Y:S05]  /*87f0*/  BSYNC B0 ;  /* 0x0000000000007941 */ /* 0x000fea0003800000 */
.L_x_124:
        /* <DEDUP_REMOVED lines=17> */
.L_x_123:
[----:B------:R-:W-:Y:S05]  /*8910*/  BSYNC B1 ;  /* 0x0000000000017941 */ /* 0x000fea0003800000 */
.L_x_122:
        /* <DEDUP_REMOVED lines=21> */
.L_x_127:
[----:B------:R-:W-:Y:S01]  /*8a70*/  ISETP.NE.AND P0, PT, R97, RZ, PT ;  /* 0x000000ff6100720c */ /* 0x000fe20003f05270 */
[----:B------:R-:W-:Y:S05]  /*8a80*/  WARPSYNC.ALL ;  /* 0x0000000000007948 */ /* 0x000fea0003800000 */
[----:B------:R-:W-:Y:S01]  /*8a90*/  R2UR UR4, R39 ;  /* 0x00000000270472ca */ /* 0x000fe200000e0000 */
[----:B------:R-:W2:Y:S01]  /*8aa0*/  S2UR UR6, SR_CgaCtaId ;  /* 0x00000000000679c3 */ /* 0x000ea20000008800 */
[-C--:B------:R-:W-:Y:S01]  /*8ab0*/  F2FP.F16.E4M3.UNPACK_B R42, R72.reuse ;  /* 0x00000048ff2a723e */ /* 0x080fe200020006ff */
[----:B------:R-:W-:Y:S01]  /*8ac0*/  BSSY.RECONVERGENT B0, `(.L_x_128) ;  /* 0x000009b000007945 */ /* 0x000fe20003800200 */
[----:B------:R-:W-:Y:S02]  /*8ad0*/  F2FP.F16.E4M3.UNPACK_B R72, R72.H1 ;  /* 0x00000048ff48723e */ /* 0x000fe400030006ff */
[-C--:B------:R-:W-:Y:S01]  /*8ae0*/  F2FP.F16.E4M3.UNPACK_B R46, R73.reuse ;  /* 0x00000049ff2e723e */ /* 0x080fe200020006ff */
[--C-:B------:R-:W-:Y:S01]  /*8af0*/  HADD2.F32 R40, -RZ, R42.reuse.H0_H0 ;  /* 0x2000002aff287230 */ /* 0x100fe20000004100 */
[----:B------:R-:W-:Y:S01]  /*8b00*/  F2FP.F16.E4M3.UNPACK_B R73, R73.H1 ;  /* 0x00000049ff49723e */ /* 0x000fe200030006ff */
[----:B------:R-:W-:Y:S01]  /*8b10*/  HADD2.F32 R42, -RZ, R42.H1_H1 ;  /* 0x3000002aff2a7230 */ /* 0x000fe20000004100 */
[-C--:B------:R-:W-:Y:S01]  /*8b20*/  F2FP.F16.E4M3.UNPACK_B R50, R74.reuse ;  /* 0x0000004aff32723e */ /* 0x080fe200020006ff */
[----:B------:R-:W-:Y:S01]  /*8b30*/  HADD2.F32 R43, -RZ, R72.H0_H0 ;  /* 0x20000048ff2b7230 */ /* 0x000fe20000004100 */
[----:B------:R-:W-:Y:S01]  /*8b40*/  F2FP.F16.E4M3.UNPACK_B R74, R74.H1 ;  /* 0x0000004aff4a723e */ /* 0x000fe200030006ff */
[----:B------:R-:W-:Y:S01]  /*8b50*/  LDTM.16dp32bit_t0_t15.x32 R4, tmem[UR4+0xc0] ;  /* 0x0000c004000479ee */ /* 0x000fe20008a80000 */
[----:B------:R-:W3:Y:S01]  /*8b60*/  LDTM.16dp32bit_t16_t31.x32 R4, tmem[UR4+0xe0] ;  /* 0x0000e004000479ee */ /* 0x000ee20008aa0000 */
[----:B------:R-:W-:Y:S01]  /*8b70*/  NOP ;  /* 0x0000000000007918 */ /* 0x000fe20000000000 */
[--C-:B------:R-:W-:Y:S01]  /*8b80*/  HADD2.F32 R45, -RZ, R46.reuse.H0_H0 ;  /* 0x2000002eff2d7230 */ /* 0x100fe20000004100 */
[----:B------:R-:W-:Y:S01]  /*8b90*/  R2UR UR5, R71 ;  /* 0x00000000470572ca */ /* 0x000fe200000e0000 */
[----:B------:R-:W-:Y:S01]  /*8ba0*/  HADD2.F32 R46, -RZ, R46.H1_H1 ;  /* 0x3000002eff2e7230 */ /* 0x000fe20000004100 */
[----:B------:R-:W-:Y:S01]  /*8bb0*/  F2FP.F16.E4M3.UNPACK_B R54, R75 ;  /* 0x0000004bff36723e */ /* 0x000fe200020006ff */
        /* <DEDUP_REMOVED lines=10> */
[----:B------:R-:W-:Y:S01]  /*8c60*/  UIADD3 UR4, UPT, UPT, UR5, 0xc0, URZ ;  /* 0x000000c005047890 */ /* 0x000fe2000fffe0ff */
[----:B------:R-:W-:Y:S01]  /*8c70*/  HADD2.F32 R59, -RZ, R58.H1_H1 ;  /* 0x3000003aff3b7230 */ /* 0x000fe20000004100 */
[----:B------:R-:W-:Y:S01]  /*8c80*/  F2FP.F16.E4M3.UNPACK_B R76, R76.H1 ;  /* 0x0000004cff4c723e */ /* 0x000fe200030006ff */
[--C-:B------:R-:W-:Y:S01]  /*8c90*/  HADD2.F32 R60, -RZ, R62.reuse.H0_H0 ;  /* 0x2000003eff3c7230 */ /* 0x100fe20000004100 */
[----:B------:R-:W-:Y:S01]  /*8ca0*/  F2FP.F16.E4M3.UNPACK_B R77, R77.H1 ;  /* 0x0000004dff4d723e */ /* 0x000fe200030006ff */
[----:B------:R-:W-:Y:S01]  /*8cb0*/  HADD2.F32 R63, -RZ, R62.H1_H1 ;  /* 0x3000003eff3f7230 */ /* 0x000fe20000004100 */
[----:B------:R-:W-:Y:S01]  /*8cc0*/  F2FP.F16.E4M3.UNPACK_B R78, R78.H1 ;  /* 0x0000004eff4e723e */ /* 0x000fe200030006ff */
[--C-:B------:R-:W-:Y:S01]  /*8cd0*/  HADD2.F32 R64, -RZ, R66.reuse.H0_H0 ;  /* 0x20000042ff407230 */ /* 0x100fe20000004100 */
[----:B--2---:R-:W-:Y:S01]  /*8ce0*/  UPRMT UR4, UR6, 0x654, UR4 ;  /* 0x0000065406047896 */ /* 0x004fe20008000004 */
        /* <DEDUP_REMOVED lines=8> */
[----:B------:R-:W-:Y:S01]  /*8d70*/  SYNCS.ARRIVE.TRANS64.RED.A1T0 RZ, [UR4], RZ ;  /* 0x000000ffffff79a7 */ /* 0x000fe20008100404 */
[C---:B------:R-:W-:Y:S01]  /*8d80*/  FMUL R16, R38.reuse, R16 ;  /* 0x0000001026107220 */ /* 0x040fe20000400000 */
[C---:B------:R-:W-:Y:S01]  /*8d90*/  FMUL R17, R38.reuse, R17 ;  /* 0x0000001126117220 */ /* 0x040fe20000400000 */
[C---:B------:R-:W-:Y:S01]  /*8da0*/  FMUL R0, R38.reuse, R20 ;  /* 0x0000001426007220 */ /* 0x040fe20000400000 */
[C---:B------:R-:W-:Y:S01]  /*8db0*/  FMUL R2, R38.reuse, R21 ;  /* 0x0000001526027220 */ /* 0x040fe20000400000 */
[C---:B------:R-:W-:Y:S01]  /*8dc0*/  FMUL R20, R38.reuse, R25 ;  /* 0x0000001926147220 */ /* 0x040fe20000400000 */
[----:B------:R-:W-:Y:S02]  /*8dd0*/  HADD2.F32 R67, -RZ, R66.H1_H1 ;  /* 0x30000042ff437230 */ /* 0x000fe40000004100 */
[C---:B------:R-:W-:Y:S01]  /*8de0*/  FMUL R6, R38.reuse, R6 ;  /* 0x0000000626067220 */ /* 0x040fe20000400000 */
[----:B------:R-:W-:Y:S02]  /*8df0*/  HADD2.F32 R44, -RZ, R72.H1_H1 ;  /* 0x30000048ff2c7230 */ /* 0x000fe40000004100 */
[C---:B------:R-:W-:Y:S01]  /*8e00*/  FMUL R7, R38.reuse, R7 ;  /* 0x0000000726077220 */ /* 0x040fe20000400000 */
[--C-:B------:R-:W-:Y:S02]  /*8e10*/  HADD2.F32 R47, -RZ, R73.reuse.H0_H0 ;  /* 0x20000049ff2f7230 */ /* 0x100fe40000004100 */
[C---:B------:R-:W-:Y:S01]  /*8e20*/  FFMA R6, R41.reuse, R43, R6 ;  /* 0x0000002b29067223 */ /* 0x040fe20000000006 */
[--C-:B------:R-:W-:Y:S02]  /*8e30*/  HADD2.F32 R40, -RZ, R68.reuse.H0_H0 ;  /* 0x20000044ff287230 */ /* 0x100fe40000004100 */
[C---:B------:R-:W-:Y:S01]  /*8e40*/  FFMA R7, R41.reuse, R44, R7 ;  /* 0x0000002c29077223 */ /* 0x040fe20000000007 */
[C---:B------:R-:W-:Y:S01]  /*8e50*/  FFMA R8, R41.reuse, R45, R8 ;  /* 0x0000002d29087223 */ /* 0x040fe20000000008 */
[----:B------:R-:W-:Y:S01]  /*8e60*/  FFMA R9, R41, R46, R9 ;  /* 0x0000002e29097223 */ /* 0x000fe20000000009 */
[----:B------:R-:W-:Y:S02]  /*8e70*/  HADD2.F32 R43, -RZ, R68.H1_H1 ;  /* 0x30000044ff2b7230 */ /* 0x000fe40000004100 */
[C---:B------:R-:W-:Y:S01]  /*8e80*/  FMUL R10, R38.reuse, R10 ;  /* 0x0000000a260a7220 */ /* 0x040fe20000400000 */
[----:B------:R-:W-:Y:S01]  /*8e90*/  HADD2.F32 R48, -RZ, R73.H1_H1 ;  /* 0x30000049ff307230 */ /* 0x000fe20000004100 */
[----:B------:R-:W-:Y:S01]  /*8ea0*/  F2FP.SATFINITE.E4M3.F32.PACK_AB_MERGE_C R100, R7, R6, RZ ;  /* 0x000000060764723e */ /* 0x000fe200048070ff */
[C---:B------:R-:W-:Y:S01]  /*8eb0*/  FMUL R7, R38.reuse, R24 ;  /* 0x0000001826077220 */ /* 0x040fe20000400000 */
[----:B------:R-:W-:Y:S01]  /*8ec0*/  FFMA R10, R41, R47, R10 ;  /* 0x0000002f290a7223 */ /* 0x000fe2000000000a */
[C---:B------:R-:W-:Y:S01]  /*8ed0*/  FMUL R24, R38.reuse, R29 ;  /* 0x0000001d26187220 */ /* 0x040fe20000400000 */
[----:B------:R-:W-:Y:S01]  /*8ee0*/  F2FP.SATFINITE.E4M3.F32.PACK_AB_MERGE_C R100, R5, R4, R100 ;  /* 0x000000040564723e */ /* 0x000fe20004807064 */
[C---:B------:R-:W-:Y:S01]  /*8ef0*/  FMUL R11, R38.reuse, R11 ;  /* 0x0000000b260b7220 */ /* 0x040fe20000400000 */
[--C-:B------:R-:W-:Y:S02]  /*8f00*/  HADD2.F32 R51, -RZ, R74.reuse.H0_H0 ;  /* 0x2000004aff337230 */ /* 0x100fe40000004100 */
[C---:B------:R-:W-:Y:S01]  /*8f10*/  FMUL R14, R38.reuse, R14 ;  /* 0x0000000e260e7220 */ /* 0x040fe20000400000 */
[----:B------:R-:W-:Y:S02]  /*8f20*/  HADD2.F32 R52, -RZ, R74.H1_H1 ;  /* 0x3000004aff347230 */ /* 0x000fe40000004100 */
[C---:B------:R-:W-:Y:S01]  /*8f30*/  FFMA R11, R41.reuse, R48, R11 ;  /* 0x00000030290b7223 */ /* 0x040fe2000000000b */
[C---:B------:R-:W-:Y:S01]  /*8f40*/  FFMA R12, R41.reuse, R49, R12 ;  /* 0x00000031290c7223 */ /* 0x040fe2000000000c */
[C---:B------:R-:W-:Y:S01]  /*8f50*/  FFMA R13, R41.reuse, R50, R13 ;  /* 0x00000032290d7223 */ /* 0x040fe2000000000d */
[----:B------:R-:W-:Y:S01]  /*8f60*/  FFMA R14, R41, R51, R14 ;  /* 0x00000033290e7223 */ /* 0x000fe2000000000e */
[C---:B------:R-:W-:Y:S01]  /*8f70*/  FMUL R15, R38.reuse, R15 ;  /* 0x0000000f260f7220 */ /* 0x040fe20000400000 */
[--C-:B------:R-:W-:Y:S01]  /*8f80*/  HADD2.F32 R55, -RZ, R75.reuse.H0_H0 ;  /* 0x2000004bff377230 */ /* 0x100fe20000004100 */
[----:B------:R-:W-:Y:S01]  /*8f90*/  F2FP.SATFINITE.E4M3.F32.PACK_AB_MERGE_C R101, R11, R10, RZ ;  /* 0x0000000a0b65723e */ /* 0x000fe200048070ff */
[----:B------:R-:W-:Y:S02]  /*8fa0*/  HADD2.F32 R56, -RZ, R75.H1_H1 ;  /* 0x3000004bff387230 */ /* 0x000fe40000004100 */
[C---:B------:R-:W-:Y:S01]  /*8fb0*/  FFMA R15, R41.reuse, R52, R15 ;  /* 0x00000034290f7223 */ /* 0x040fe2000000000f */
[----:B------:R-:W-:Y:S01]  /*8fc0*/  FFMA R16, R41, R53, R16 ;  /* 0x0000003529107223 */ /* 0x000fe20000000010 */
[----:B------:R-:W-:Y:S01]  /*8fd0*/  F2FP.SATFINITE.E4M3.F32.PACK_AB_MERGE_C R101, R9, R8, R101 ;  /* 0x000000080965723e */ /* 0x000fe20004807065 */
[----:B------:R-:W-:Y:S01]  /*8fe0*/  FFMA R17, R41, R54, R17 ;  /* 0x0000003629117223 */ /* 0x000fe20000000011 */
[C---:B------:R-:W-:Y:S01]  /*8ff0*/  FMUL R18, R38.reuse, R18 ;  /* 0x0000001226127220 */ /* 0x040fe20000400000 */
[----:B------:R-:W-:Y:S01]  /*9000*/  F2FP.SATFINITE.E4M3.F32.PACK_AB_MERGE_C R102, R15, R14, RZ ;  /* 0x0000000e0f66723e */ /* 0x000fe200048070ff */
[C---:B------:R-:W-:Y:S01]  /*9010*/  FMUL R19, R38.reuse, R19 ;  /* 0x0000001326137220 */ /* 0x040fe20000400000 */
[--C-:B------:R-:W-:Y:S02]  /*9020*/  HADD2.F32 R58, -RZ, R76.reuse.H0_H0 ;  /* 0x2000004cff3a7230 */ /* 0x100fe40000004100 */
[----:B------:R-:W-:Y:S01]  /*9030*/  FFMA R18, R41, R55, R18 ;  /* 0x0000003729127223 */ /* 0x000fe20000000012 */
[----:B------:R-:W-:Y:S01]  /*9040*/  F2FP.SATFINITE.E4M3.F32.PACK_AB_MERGE_C R102, R13, R12, R102 ;  /* 0x0000000c0d66723e */ /* 0x000fe20004807066 */
[C---:B------:R-:W-:Y:S01]  /*9050*/  FFMA R19, R41.reuse, R56, R19 ;  /* 0x0000003829137223 */ /* 0x040fe20000000013 */
[----:B------:R-:W-:Y:S02]  /*9060*/  HADD2.F32 R61, -RZ, R76.H1_H1 ;  /* 0x3000004cff3d7230 */ /* 0x000fe40000004100 */
[C---:B------:R-:W-:Y:S01]  /*9070*/  FMUL R3, R38.reuse, R22 ;  /* 0x0000001626037220 */ /* 0x040fe20000400000 */
        /* <DEDUP_REMOVED lines=10> */
[C---:B------:R-:W-:Y:S01]  /*9120*/  FMUL R23, R38.reuse, R28 ;  /* 0x0000001c26177220 */ /* 0x040fe20000400000 */
[----:B------:R-:W-:Y:S01]  /*9130*/  F2FP.F16.E4M3.UNPACK_B R79, R79.H1 ;  /* 0x0000004fff4f723e */ /* 0x000fe200030006ff */
        /* <DEDUP_REMOVED lines=9> */
[C---:B------:R-:W-:Y:S01]  /*91d0*/  FFMA R24, R41.reuse, R67, R24 ;  /* 0x0000004329187223 */ /* 0x040fe20000000018 */
[C---:B------:R-:W-:Y:S01]  /*91e0*/  FMUL R28, R38.reuse, R33 ;  /* 0x00000021261c7220 */ /* 0x040fe20000400000 */
[--C-:B------:R-:W-:Y:S02]  /*91f0*/  HADD2.F32 R42, -RZ, R79.reuse.H0_H0 ;  /* 0x2000004fff2a7230 */ /* 0x100fe40000004100 */
[C---:B------:R-:W-:Y:S01]  /*9200*/  FFMA R25, R41.reuse, R66, R25 ;  /* 0x0000004229197223 */ /* 0x040fe20000000019 */
[----:B------:R-:W-:Y:S02]  /*9210*/  HADD2.F32 R71, -RZ, R79.H1_H1 ;  /* 0x3000004fff477230 */ /* 0x000fe40000004100 */
[C---:B------:R-:W-:Y:S01]  /*9220*/  FMUL R29, R38.reuse, R34 ;  /* 0x00000022261d7220 */ /* 0x040fe20000400000 */
        /* <DEDUP_REMOVED lines=9> */
[----:B-1----:R-:W-:Y:S01]  /*92c0*/  F2FP.SATFINITE.E4M3.F32.PACK_AB_MERGE_C R105, R22, R21, RZ ;  /* 0x000000151669723e */ /* 0x002fe200048070ff */
[----:B------:R1:W-:Y:S01]  /*92d0*/  STS.128 [R84+UR44+0x5200], R100 ;  /* 0x0052006454007988 */ /* 0x0003e20008000c2c */
[----:B------:R-:W-:Y:S02]  /*92e0*/  F2FP.SATFINITE.E4M3.F32.PACK_AB_MERGE_C R64, R26, R25, RZ ;  /* 0x000000191a40723e */ /* 0x000fe400048070ff */
[----:B------:R-:W-:Y:S02]  /*92f0*/  F2FP.SATFINITE.E4M3.F32.PACK_AB_MERGE_C R67, R30, R29, RZ ;  /* 0x0000001d1e43723e */ /* 0x000fe400048070ff */
[----:B------:R-:W-:Y:S02]  /*9300*/  F2FP.SATFINITE.E4M3.F32.PACK_AB_MERGE_C R104, R2, R0, R3 ;  /* 0x000000000268723e */ /* 0x000fe40004807003 */
[----:B------:R-:W-:Y:S02]  /*9310*/  F2FP.SATFINITE.E4M3.F32.PACK_AB_MERGE_C R105, R20, R7, R105 ;  /* 0x000000071469723e */ /* 0x000fe40004807069 */
[----:B------:R-:W-:Y:S02]  /*9320*/  F2FP.SATFINITE.E4M3.F32.PACK_AB_MERGE_C R106, R24, R23, R64 ;  /* 0x00000017186a723e */ /* 0x000fe40004807040 */
[----:B------:R-:W-:Y:S02]  /*9330*/  F2FP.SATFINITE.E4M3.F32.PACK_AB_MERGE_C R107, R28, R27, R67 ;  /* 0x0000001b1c6b723e */ /* 0x000fe40004807043 */
[----:B------:R-:W-:Y:S03]  /*9340*/  IADD3 R36, PT, PT, R36, 0x1, RZ ;  /* 0x0000000124247810 */ /* 0x000fe60007ffe0ff */
        /* <DEDUP_REMOVED lines=18> */
.L_x_129:
[----:B------:R-:W-:Y:S05]  /*9470*/  BSYNC.RECONVERGENT B0 ;  /* 0x0000000000007941 */ /* 0x000fea0003800200 */
.L_x_128:
[----:B------:R-:W-:Y:S01]  /*9480*/  R2UR UR4, R87 ;  /* 0x00000000570472ca */ /* 0x000fe200000e0000 */
[----:B------:R-:W-:Y:S01]  /*9490*/  BAR.SYNC.DEFER_BLOCKING 0x1, 0x80 ;  /* 0x0042000000007b1d */ /* 0x000fe20000010000 */
[C---:B------:R-:W-:Y:S01]  /*94a0*/  ISETP.NE.AND P0, PT, R89.reuse, 0x2, PT ;  /* 0x000000025900780c */ /* 0x040fe20003f05270 */
[----:B------:R-:W-:Y:S01]  /*94b0*/  UISETP.NE.AND UP0, UPT, UR45, URZ, UPT ;  /* 0x000000ff2d00728c */ /* 0x000fe2000bf05270 */
[----:B------:R-:W-:Y:S01]  /*94c0*/  ISETP.NE.AND P1, PT, R36, 0x4, PT ;  /* 0x000000042400780c */ /* 0x000fe20003f25270 */
[----:B------:R-:W-:Y:S01]  /*94d0*/  UIADD3 UR31, UPT, UPT, UR37, UR59, URZ ;  /* 0x0000003b251f7290 */ /* 0x000fe2000fffe0ff */
[----:B------:R-:W-:Y:S02]  /*94e0*/  SEL R5, RZ, 0x1, P0 ;  /* 0x00000001ff057807 */ /* 0x000fe40000000000 */
[----:B------:R-:W-:Y:S02]  /*94f0*/  SEL R3, RZ, 0x1, P1 ;  /* 0x00000001ff037807 */ /* 0x000fe40000800000 */
[----:B------:R-:W-:Y:S02]  /*9500*/  LOP3.LUT R92, R92, R5, RZ, 0x3c, !PT ;  /* 0x000000055c5c7212 */ /* 0x000fe400078e3cff */
[----:B------:R-:W-:Y:S01]  /*9510*/  LOP3.LUT R94, R94, R3, RZ, 0x3c, !PT ;  /* 0x000000035e5e7212 */ /* 0x000fe200078e3cff */
[----:B------:R-:W-:Y:S01]  /*9520*/  UIADD3 UR30, UPT, UPT, UR38, UR4, URZ ;  /* 0x00000004261e7290 */ /* 0x000fe2000fffe0ff */
[----:B------:R-:W-:Y:S02]  /*9530*/  SEL R89, R89, RZ, P0 ;  /* 0x000000ff59597207 */ /* 0x000fe40000000000 */
[----:B------:R-:W-:Y:S01]  /*9540*/  SEL R36, R36, RZ, P1 ;  /* 0x000000ff24247207 */ /* 0x000fe20000800000 */
[----:B------:R-:W-:Y:S01]  /*9550*/  UMOV UR36, UR58 ;  /* 0x0000003a00247c82 */ /* 0x000fe20008000000 */
[----:B------:R-:W-:Y:S07]  /*9560*/  BRA.U UP0, `(.L_x_130) ;  /* 0xffffffb900e07547 */ /* 0x000fee000b83ffff */
[----:B------:R-:W-:Y:S05]  /*9570*/  EXIT ;  /* 0x000000000000794d */ /* 0x000fea0003800000 */
.L_x_24:
[----:B-1----:R1:W3:Y:S02]  /*9580*/  SYNCS.PHASECHK.TRANS64.TRYWAIT P0, [R0+URZ+0xf0], R3 ;  /* 0x0000f003000075a7 */ /* 0x0022e400080011ff */
[----:B---3--:R-:W-:Y:S05]  /*9590*/  @!P0 NANOSLEEP.SYNCS 0x989680 ;  /* 0x009896800000895d */ /* 0x008fea0003900000 */
[----:B------:R-:W3:Y:S02]  /*95a0*/  @!P0 SYNCS.PHASECHK.TRANS64 P0, [R0+URZ+0xf0], R3 ;  /* 0x0000f003000085a7 */ /* 0x000ee400080010ff */
[----:B---3--:R-:W-:Y:S05]  /*95b0*/  @!P0 BRA `(.L_x_24) ;  /* 0xfffffffc00f08947 */ /* 0x008fea000383ffff */
[----:B------:R-:W-:Y:S05]  /*95c0*/  BRA `(.L_x_131) ;  /* 0xffffff8000ac7947 */ /* 0x000fea000383ffff */
.L_x_27:
[----:B-1----:R-:W-:-:S07]  /*95d0*/  MOV R0, UR33 ;  /* 0x0000002100007c02 */ /* 0x002fce0008000f00 */
.L_x_132:
[----:B-1----:R1:W3:Y:S02]  /*95e0*/  SYNCS.PHASECHK.TRANS64.TRYWAIT P0, [R0+URZ+0x18], R3 ;  /* 0x00001803000075a7 */ /* 0x0022e400080011ff */
[----:B---3--:R-:W-:Y:S05]  /*95f0*/  @!P0 NANOSLEEP.SYNCS 0x989680 ;  /* 0x009896800000895d */ /* 0x008fea0003900000 */
[----:B------:R-:W3:Y:S02]  /*9600*/  @!P0 SYNCS.PHASECHK.TRANS64 P0, [R0+URZ+0x18], R3 ;  /* 0x00001803000085a7 */ /* 0x000ee400080010ff */
[----:B---3--:R-:W-:Y:S05]  /*9610*/  @!P0 BRA `(.L_x_132) ;  /* 0xfffffffc00f08947 */ /* 0x008fea000383ffff */
[----:B------:R-:W-:Y:S05]  /*9620*/  BRA `(.L_x_26) ;  /* 0xffffff8000ec7947 */ /* 0x000fea000383ffff */
.L_x_34:
[----:B-1----:R-:W-:-:S07]  /*9630*/  MOV R0, UR9 ;  /* 0x0000000900007c02 */ /* 0x002fce0008000f00 */
.L_x_133:
[----:B-1----:R1:W3:Y:S02]  /*9640*/  SYNCS.PHASECHK.TRANS64.TRYWAIT P0, [R0+URZ+0x18], R3 ;  /* 0x00001803000075a7 */ /* 0x0022e400080011ff */
[----:B---3--:R-:W-:Y:S05]  /*9650*/  @!P0 NANOSLEEP.SYNCS 0x989680 ;  /* 0x009896800000895d */ /* 0x008fea0003900000 */
[----:B------:R-:W3:Y:S02]  /*9660*/  @!P0 SYNCS.PHASECHK.TRANS64 P0, [R0+URZ+0x18], R3 ;  /* 0x00001803000085a7 */ /* 0x000ee400080010ff */
[----:B---3--:R-:W-:Y:S05]  /*9670*/  @!P0 BRA `(.L_x_133) ;  /* 0xfffffffc00f08947 */ /* 0x008fea000383ffff */
[----:B------:R-:W-:Y:S05]  /*9680*/  BRA `(.L_x_33) ;  /* 0xffffff8400a87947 */ /* 0x000fea000383ffff */
.L_x_39:
[----:B-1----:R1:W3:Y:S02]  /*9690*/  SYNCS.PHASECHK.TRANS64.TRYWAIT P0, [R3+URZ+0x80], R0 ;  /* 0x00008000030075a7 */ /* 0x0022e400080011ff */
[----:B---3--:R-:W-:Y:S05]  /*96a0*/  @!P0 NANOSLEEP.SYNCS 0x989680 ;  /* 0x009896800000895d */ /* 0x008fea0003900000 */
[----:B------:R-:W3:Y:S02]  /*96b0*/  @!P0 SYNCS.PHASECHK.TRANS64 P0, [R3+URZ+0x80], R0 ;  /* 0x00008000030085a7 */ /* 0x000ee400080010ff */
[----:B---3--:R-:W-:Y:S05]  /*96c0*/  @!P0 BRA `(.L_x_39) ;  /* 0xfffffffc00f08947 */ /* 0x008fea000383ffff */
[----:B------:R-:W-:Y:S05]  /*96d0*/  BRA `(.L_x_134) ;  /* 0xffffff8800487947 */ /* 0x000fea000383ffff */
.L_x_43:
[----:B-1----:R-:W-:-:S07]  /*96e0*/  MOV R0, UR4 ;  /* 0x0000000400007c02 */ /* 0x002fce0008000f00 */
.L_x_135:
[----:B-1----:R1:W3:Y:S02]  /*96f0*/  SYNCS.PHASECHK.TRANS64.TRYWAIT P0, [R0+URZ], R3 ;  /* 0x00000003000075a7 */ /* 0x0022e400080011ff */
[----:B---3--:R-:W-:Y:S05]  /*9700*/  @!P0 NANOSLEEP.SYNCS 0x989680 ;  /* 0x009896800000895d */ /* 0x008fea0003900000 */
[----:B------:R-:W3:Y:S02]  /*9710*/  @!P0 SYNCS.PHASECHK.TRANS64 P0, [R0+URZ], R3 ;  /* 0x00000003000085a7 */ /* 0x000ee400080010ff */
[----:B---3--:R-:W-:Y:S05]  /*9720*/  @!P0 BRA `(.L_x_135) ;  /* 0xfffffffc00f08947 */ /* 0x008fea000383ffff */
[----:B------:R-:W-:Y:S05]  /*9730*/  BRA `(.L_x_136) ;  /* 0xffffff8c00f07947 */ /* 0x000fea000383ffff */
.L_x_44:
[----:B------:R-:W-:-:S07]  /*9740*/  MOV R0, UR5 ;  /* 0x0000000500007c02 */ /* 0x000fce0008000f00 */
.L_x_137:
[----:B-1----:R1:W3:Y:S02]  /*9750*/  SYNCS.PHASECHK.TRANS64.TRYWAIT P0, [R0+URZ], R3 ;  /* 0x00000003000075a7 */ /* 0x0022e400080011ff */
[----:B---3--:R-:W-:Y:S05]  /*9760*/  @!P0 NANOSLEEP.SYNCS 0x989680 ;  /* 0x009896800000895d */ /* 0x008fea0003900000 */
[----:B------:R-:W3:Y:S02]  /*9770*/  @!P0 SYNCS.PHASECHK.TRANS64 P0, [R0+URZ], R3 ;  /* 0x00000003000085a7 */ /* 0x000ee400080010ff */
[----:B---3--:R-:W-:Y:S05]  /*9780*/  @!P0 BRA `(.L_x_137) ;  /* 0xfffffffc00f08947 */ /* 0x008fea000383ffff */
[----:B------:R-:W-:Y:S05]  /*9790*/  BRA `(.L_x_138) ;  /* 0xffffff8c00fc7947 */ /* 0x000fea000383ffff */
.L_x_47:
[----:B--2---:R2:W3:Y:S02]  /*97a0*/  SYNCS.PHASECHK.TRANS64.TRYWAIT P0, [R2+URZ+0xe0], R5 ;  /* 0x0000e005020075a7 */ /* 0x0044e400080011ff */
[----:B---3--:R-:W-:Y:S05]  /*97b0*/  @!P0 NANOSLEEP.SYNCS 0x989680 ;  /* 0x009896800000895d */ /* 0x008fea0003900000 */
[----:B------:R-:W3:Y:S02]  /*97c0*/  @!P0 SYNCS.PHASECHK.TRANS64 P0, [R2+URZ+0xe0], R5 ;  /* 0x0000e005020085a7 */ /* 0x000ee400080010ff */
[----:B---3--:R-:W-:Y:S05]  /*97d0*/  @!P0 BRA `(.L_x_47) ;  /* 0xfffffffc00f08947 */ /* 0x008fea000383ffff */
[----:B------:R-:W-:Y:S05]  /*97e0*/  BRA `(.L_x_139) ;  /* 0xffffff9000607947 */ /* 0x000fea000383ffff */
.L_x_48:
[----:B------:R-:W-:-:S07]  /*97f0*/  MOV R2, UR4 ;  /* 0x0000000400027c02 */ /* 0x000fce0008000f00 */
.L_x_140:
[----:B--2---:R2:W3:Y:S02]  /*9800*/  SYNCS.PHASECHK.TRANS64.TRYWAIT P0, [R2+URZ+0x90], R5 ;  /* 0x00009005020075a7 */ /* 0x0044e400080011ff */
[----:B---3--:R-:W-:Y:S05]  /*9810*/  @!P0 NANOSLEEP.SYNCS 0x989680 ;  /* 0x009896800000895d */ /* 0x008fea0003900000 */
[----:B------:R-:W3:Y:S02]  /*9820*/  @!P0 SYNCS.PHASECHK.TRANS64 P0, [R2+URZ+0x90], R5 ;  /* 0x00009005020085a7 */ /* 0x000ee400080010ff */
[----:B---3--:R-:W-:Y:S05]  /*9830*/  @!P0 BRA `(.L_x_140) ;  /* 0xfffffffc00f08947 */ /* 0x008fea000383ffff */
[----:B------:R-:W-:Y:S05]  /*9840*/  BRA `(.L_x_141) ;  /* 0xffffff9000707947 */ /* 0x000fea000383ffff */
.L_x_49:
[----:B--2---:R2:W3:Y:S02]  /*9850*/  SYNCS.PHASECHK.TRANS64.TRYWAIT P1, [R2+URZ+0x80], R5 ;  /* 0x00008005020075a7 */ /* 0x0044e400080211ff */
[----:B---3--:R-:W-:Y:S05]  /*9860*/  @!P1 NANOSLEEP.SYNCS 0x989680 ;  /* 0x009896800000995d */ /* 0x008fea0003900000 */
[----:B------:R-:W3:Y:S02]  /*9870*/  @!P1 SYNCS.PHASECHK.TRANS64 P1, [R2+URZ+0x80], R5 ;  /* 0x00008005020095a7 */ /* 0x000ee400080210ff */
[----:B---3--:R-:W-:Y:S05]  /*9880*/  @!P1 BRA `(.L_x_49) ;  /* 0xfffffffc00f09947 */ /* 0x008fea000383ffff */
[----:B------:R-:W-:Y:S05]  /*9890*/  BRA `(.L_x_142) ;  /* 0xffffff9000a07947 */ /* 0x000fea000383ffff */
.L_x_52:
[----:B------:R-:W-:-:S07]  /*98a0*/  MOV R0, UR4 ;  /* 0x0000000400007c02 */ /* 0x000fce0008000f00 */
.L_x_143:
[----:B--2---:R2:W3:Y:S02]  /*98b0*/  SYNCS.PHASECHK.TRANS64.TRYWAIT P0, [R0+URZ+0x90], R3 ;  /* 0x00009003000075a7 */ /* 0x0044e400080011ff */
[----:B---3--:R-:W-:Y:S05]  /*98c0*/  @!P0 NANOSLEEP.SYNCS 0x989680 ;  /* 0x009896800000895d */ /* 0x008fea0003900000 */
[----:B------:R-:W3:Y:S02]  /*98d0*/  @!P0 SYNCS.PHASECHK.TRANS64 P0, [R0+URZ+0x90], R3 ;  /* 0x00009003000085a7 */ /* 0x000ee400080010ff */
[----:B---3--:R-:W-:Y:S05]  /*98e0*/  @!P0 BRA `(.L_x_143) ;  /* 0xfffffffc00f08947 */ /* 0x008fea000383ffff */
[----:B------:R-:W-:Y:S05]  /*98f0*/  BRA `(.L_x_51) ;  /* 0xffffff9000f47947 */ /* 0x000fea000383ffff */
.L_x_59:
[----:B-1----:R1:W2:Y:S02]  /*9900*/  SYNCS.PHASECHK.TRANS64.TRYWAIT P1, [R0+URZ+0x80], R5 ;  /* 0x00008005000075a7 */ /* 0x0022a400080211ff */
[----:B--2---:R-:W-:Y:S05]  /*9910*/  @!P1 NANOSLEEP.SYNCS 0x989680 ;  /* 0x009896800000995d */ /* 0x004fea0003900000 */
[----:B------:R-:W2:Y:S02]  /*9920*/  @!P1 SYNCS.PHASECHK.TRANS64 P1, [R0+URZ+0x80], R5 ;  /* 0x00008005000095a7 */ /* 0x000ea400080210ff */
[----:B--2---:R-:W-:Y:S05]  /*9930*/  @!P1 BRA `(.L_x_59) ;  /* 0xfffffffc00f09947 */ /* 0x004fea000383ffff */
[----:B------:R-:W-:Y:S05]  /*9940*/  BRA `(.L_x_144) ;  /* 0xffffff9800547947 */ /* 0x000fea000383ffff */
.L_x_60:
[----:B------:R-:W-:-:S07]  /*9950*/  MOV R3, UR19 ;  /* 0x0000001300037c02 */ /* 0x000fce0008000f00 */
.L_x_145:
[----:B-1----:R1:W2:Y:S02]  /*9960*/  SYNCS.PHASECHK.TRANS64.TRYWAIT P0, [R3+URZ+0xc0], R0 ;  /* 0x0000c000030075a7 */ /* 0x0022a400080011ff */
[----:B--2---:R-:W-:Y:S05]  /*9970*/  @!P0 NANOSLEEP.SYNCS 0x989680 ;  /* 0x009896800000895d */ /* 0x004fea0003900000 */
[----:B------:R-:W2:Y:S02]  /*9980*/  @!P0 SYNCS.PHASECHK.TRANS64 P0, [R3+URZ+0xc0], R0 ;  /* 0x0000c000030085a7 */ /* 0x000ea400080010ff */
[----:B--2---:R-:W-:Y:S05]  /*9990*/  @!P0 BRA `(.L_x_145) ;  /* 0xfffffffc00f08947 */ /* 0x004fea000383ffff */
[----:B------:R-:W-:Y:S05]  /*99a0*/  BRA `(.L_x_146) ;  /* 0xffffff9800887947 */ /* 0x000fea000383ffff */
.L_x_63:
[----:B------:R-:W-:Y:S07]  /*99b0*/  MOV R0, UR6 ;  /* 0x0000000600007c02 */ /* 0x000fee0008000f00 */
.L_x_147:
[----:B-1----:R1:W2:Y:S02]  /*99c0*/  SYNCS.PHASECHK.TRANS64.TRYWAIT P0, [R0+URZ], R3 ;  /* 0x00000003000075a7 */ /* 0x0022a400080011ff */
[----:B--2---:R-:W-:Y:S05]  /*99d0*/  @!P0 NANOSLEEP.SYNCS 0x989680 ;  /* 0x009896800000895d */ /* 0x004fea0003900000 */
[----:B------:R-:W2:Y:S02]  /*99e0*/  @!P0 SYNCS.PHASECHK.TRANS64 P0, [R0+URZ], R3 ;  /* 0x00000003000085a7 */ /* 0x000ea400080010ff */
[----:B--2---:R-:W-:Y:S05]  /*99f0*/  @!P0 BRA `(.L_x_147) ;  /* 0xfffffffc00f08947 */ /* 0x004fea000383ffff */
[----:B------:R-:W-:Y:S05]  /*9a00*/  BRA `(.L_x_62) ;  /* 0xffffff9800c07947 */ /* 0x000fea000383ffff */
.L_x_66:
[----:B------:R-:W-:-:S07]  /*9a10*/  MOV R0, UR4 ;  /* 0x0000000400007c02 */ /* 0x000fce0008000f00 */
.L_x_148:
[----:B--2---:R2:W4:Y:S02]  /*9a20*/  SYNCS.PHASECHK.TRANS64.TRYWAIT P0, [R0+URZ], R3 ;  /* 0x00000003000075a7 */ /* 0x00452400080011ff */
[----:B----4-:R-:W-:Y:S05]  /*9a30*/  @!P0 NANOSLEEP.SYNCS 0x989680 ;  /* 0x009896800000895d */ /* 0x010fea0003900000 */
[----:B------:R-:W4:Y:S02]  /*9a40*/  @!P0 SYNCS.PHASECHK.TRANS64 P0, [R0+URZ], R3 ;  /* 0x00000003000085a7 */ /* 0x000f2400080010ff */
[----:B----4-:R-:W-:Y:S05]  /*9a50*/  @!P0 BRA `(.L_x_148) ;  /* 0xfffffffc00f08947 */ /* 0x010fea000383ffff */
[----:B------:R-:W-:Y:S05]  /*9a60*/  BRA `(.L_x_149) ;  /* 0xffffff9c00607947 */ /* 0x000fea000383ffff */
.L_x_67:
[----:B------:R-:W-:-:S07]  /*9a70*/  MOV R0, UR5 ;  /* 0x0000000500007c02 */ /* 0x000fce0008000f00 */
.L_x_150:
[----:B-1----:R1:W2:Y:S02]  /*9a80*/  SYNCS.PHASECHK.TRANS64.TRYWAIT P0, [R0+URZ], R3 ;  /* 0x00000003000075a7 */ /* 0x0022a400080011ff */
[----:B--2---:R-:W-:Y:S05]  /*9a90*/  @!P0 NANOSLEEP.SYNCS 0x989680 ;  /* 0x009896800000895d */ /* 0x004fea0003900000 */
[----:B------:R-:W2:Y:S02]  /*9aa0*/  @!P0 SYNCS.PHASECHK.TRANS64 P0, [R0+URZ], R3 ;  /* 0x00000003000085a7 */ /* 0x000ea400080010ff */
[----:B--2---:R-:W-:Y:S05]  /*9ab0*/  @!P0 BRA `(.L_x_150) ;  /* 0xfffffffc00f08947 */ /* 0x004fea000383ffff */
[----:B------:R-:W-:Y:S05]  /*9ac0*/  BRA `(.L_x_151) ;  /* 0xffffff9c006c7947 */ /* 0x000fea000383ffff */
.L_x_68:
[----:B------:R-:W-:-:S07]  /*9ad0*/  MOV R0, UR5 ;  /* 0x0000000500007c02 */ /* 0x000fce0008000f00 */
.L_x_152:
[----:B-1----:R1:W2:Y:S02]  /*9ae0*/  SYNCS.PHASECHK.TRANS64.TRYWAIT P0, [R0+URZ], R3 ;  /* 0x00000003000075a7 */ /* 0x0022a400080011ff */
[----:B--2---:R-:W-:Y:S05]  /*9af0*/  @!P0 NANOSLEEP.SYNCS 0x989680 ;  /* 0x009896800000895d */ /* 0x004fea0003900000 */
[----:B------:R-:W2:Y:S02]  /*9b00*/  @!P0 SYNCS.PHASECHK.TRANS64 P0, [R0+URZ], R3 ;  /* 0x00000003000085a7 */ /* 0x000ea400080010ff */
[----:B--2---:R-:W-:Y:S05]  /*9b10*/  @!P0 BRA `(.L_x_152) ;  /* 0xfffffffc00f08947 */ /* 0x004fea000383ffff */
[----:B------:R-:W-:Y:S05]  /*9b20*/  BRA `(.L_x_153) ;  /* 0xffffff9c00787947 */ /* 0x000fea000383ffff */
.L_x_69:
[----:B------:R-:W-:-:S07]  /*9b30*/  MOV R0, UR4 ;  /* 0x0000000400007c02 */ /* 0x000fce0008000f00 */
.L_x_154:
[----:B-1----:R1:W2:Y:S02]  /*9b40*/  SYNCS.PHASECHK.TRANS64.TRYWAIT P0, [R0+URZ], R3 ;  /* 0x00000003000075a7 */ /* 0x0022a400080011ff */
[----:B--2---:R-:W-:Y:S05]  /*9b50*/  @!P0 NANOSLEEP.SYNCS 0x989680 ;  /* 0x009896800000895d */ /* 0x004fea0003900000 */
[----:B------:R-:W2:Y:S02]  /*9b60*/  @!P0 SYNCS.PHASECHK.TRANS64 P0, [R0+URZ], R3 ;  /* 0x00000003000085a7 */ /* 0x000ea400080010ff */
[----:B--2---:R-:W-:Y:S05]  /*9b70*/  @!P0 BRA `(.L_x_154) ;  /* 0xfffffffc00f08947 */ /* 0x004fea000383ffff */
[----:B------:R-:W-:Y:S05]  /*9b80*/  BRA `(.L_x_155) ;  /* 0xffffff9c00847947 */ /* 0x000fea000383ffff */
.L_x_74:
[----:B-1----:R1:W2:Y:S02]  /*9b90*/  SYNCS.PHASECHK.TRANS64.TRYWAIT P0, [R8+URZ+0x80], R5 ;  /* 0x00008005080075a7 */ /* 0x0022a400080011ff */
[----:B--2---:R-:W-:Y:S05]  /*9ba0*/  @!P0 NANOSLEEP.SYNCS 0x989680 ;  /* 0x009896800000895d */ /* 0x004fea0003900000 */
[----:B------:R-:W2:Y:S02]  /*9bb0*/  @!P0 SYNCS.PHASECHK.TRANS64 P0, [R8+URZ+0x80], R5 ;  /* 0x00008005080085a7 */ /* 0x000ea400080010ff */
[----:B--2---:R-:W-:Y:S05]  /*9bc0*/  @!P0 BRA `(.L_x_74) ;  /* 0xfffffffc00f08947 */ /* 0x004fea000383ffff */
[----:B------:R-:W-:Y:S05]  /*9bd0*/  BRA `(.L_x_156) ;  /* 0xffffffa000c87947 */ /* 0x000fea000383ffff */
.L_x_77:
[----:B------:R-:W-:Y:S07]  /*9be0*/  MOV R0, UR21 ;  /* 0x0000001500007c02 */ /* 0x000fee0008000f00 */
.L_x_157:
[----:B-1----:R1:W2:Y:S02]  /*9bf0*/  SYNCS.PHASECHK.TRANS64.TRYWAIT P1, [R0+URZ+0x78], R5 ;  /* 0x00007805000075a7 */ /* 0x0022a400080211ff */
[----:B--2---:R-:W-:Y:S05]  /*9c00*/  @!P1 NANOSLEEP.SYNCS 0x989680 ;  /* 0x009896800000995d */ /* 0x004fea0003900000 */
[----:B------:R-:W2:Y:S02]  /*9c10*/  @!P1 SYNCS.PHASECHK.TRANS64 P1, [R0+URZ+0x78], R5 ;  /* 0x00007805000095a7 */ /* 0x000ea400080210ff */
[----:B--2---:R-:W-:Y:S05]  /*9c20*/  @!P1 BRA `(.L_x_157) ;  /* 0xfffffffc00f09947 */ /* 0x004fea000383ffff */
[----:B------:R-:W-:Y:S05]  /*9c30*/  BRA `(.L_x_76) ;  /* 0xffffffa800447947 */ /* 0x000fea000383ffff */
.L_x_80:
[----:B-1----:R-:W-:Y:S07]  /*9c40*/  MOV R5, UR21 ;  /* 0x0000001500057c02 */ /* 0x002fee0008000f00 */
.L_x_158:
[----:B-1----:R1:W2:Y:S02]  /*9c50*/  SYNCS.PHASECHK.TRANS64.TRYWAIT P0, [R5+URZ+0x50], R4 ;  /* 0x00005004050075a7 */ /* 0x0022a400080011ff */
[----:B--2---:R-:W-:Y:S05]  /*9c60*/  @!P0 NANOSLEEP.SYNCS 0x989680 ;  /* 0x009896800000895d */ /* 0x004fea0003900000 */
[----:B------:R-:W2:Y:S02]  /*9c70*/  @!P0 SYNCS.PHASECHK.TRANS64 P0, [R5+URZ+0x50], R4 ;  /* 0x00005004050085a7 */ /* 0x000ea400080010ff */
[----:B--2---:R-:W-:Y:S05]  /*9c80*/  @!P0 BRA `(.L_x_158) ;  /* 0xfffffffc00f08947 */ /* 0x004fea000383ffff */
[----:B------:R-:W-:Y:S05]  /*9c90*/  BRA `(.L_x_159) ;  /* 0xffffffa8009c7947 */ /* 0x000fea000383ffff */
.L_x_81:
[----:B------:R-:W-:Y:S07]  /*9ca0*/  MOV R5, UR21 ;  /* 0x0000001500057c02 */ /* 0x000fee0008000f00 */
.L_x_160:
[----:B-1----:R1:W2:Y:S02]  /*9cb0*/  SYNCS.PHASECHK.TRANS64.TRYWAIT P0, [R5+URZ+0x58], R4 ;  /* 0x00005804050075a7 */ /* 0x0022a400080011ff */
[----:B--2---:R-:W-:Y:S05]  /*9cc0*/  @!P0 NANOSLEEP.SYNCS 0x989680 ;  /* 0x009896800000895d */ /* 0x004fea0003900000 */
[----:B------:R-:W2:Y:S02]  /*9cd0*/  @!P0 SYNCS.PHASECHK.TRANS64 P0, [R5+URZ+0x58], R4 ;  /* 0x00005804050085a7 */ /* 0x000ea400080010ff */
[----:B--2---:R-:W-:Y:S05]  /*9ce0*/  @!P0 BRA `(.L_x_160) ;  /* 0xfffffffc00f08947 */ /* 0x004fea000383ffff */
[----:B------:R-:W-:Y:S05]  /*9cf0*/  BRA `(.L_x_161) ;  /* 0xffffffa800d47947 */ /* 0x000fea000383ffff */
.L_x_82:
[----:B-1----:R-:W-:Y:S07]  /*9d00*/  MOV R5, UR21 ;  /* 0x0000001500057c02 */ /* 0x002fee0008000f00 */
.L_x_162:
[----:B-1----:R1:W2:Y:S02]  /*9d10*/  SYNCS.PHASECHK.TRANS64.TRYWAIT P0, [R5+URZ+0x60], R4 ;  /* 0x00006004050075a7 */ /* 0x0022a400080011ff */
[----:B--2---:R-:W-:Y:S05]  /*9d20*/  @!P0 NANOSLEEP.SYNCS 0x989680 ;  /* 0x009896800000895d */ /* 0x004fea0003900000 */
[----:B------:R-:W2:Y:S02]  /*9d30*/  @!P0 SYNCS.PHASECHK.TRANS64 P0, [R5+URZ+0x60], R4 ;  /* 0x00006004050085a7 */ /* 0x000ea400080010ff */
[----:B--2---:R-:W-:Y:S05]  /*9d40*/  @!P0 BRA `(.L_x_162) ;  /* 0xfffffffc00f08947 */ /* 0x004fea000383ffff */
[----:B------:R-:W-:Y:S05]  /*9d50*/  BRA `(.L_x_163) ;  /* 0xffffffac00187947 */ /* 0x000fea000383ffff */
.L_x_83:
[----:B-1----:R-:W-:Y:S07]  /*9d60*/  MOV R5, UR21 ;  /* 0x0000001500057c02 */ /* 0x002fee0008000f00 */
.L_x_164:
[----:B-1----:R1:W2:Y:S02]  /*9d70*/  SYNCS.PHASECHK.TRANS64.TRYWAIT P0, [R5+URZ+0x68], R4 ;  /* 0x00006804050075a7 */ /* 0x0022a400080011ff */
[----:B--2---:R-:W-:Y:S05]  /*9d80*/  @!P0 NANOSLEEP.SYNCS 0x989680 ;  /* 0x009896800000895d */ /* 0x004fea0003900000 */
[----:B------:R-:W2:Y:S02]  /*9d90*/  @!P0 SYNCS.PHASECHK.TRANS64 P0, [R5+URZ+0x68], R4 ;  /* 0x00006804050085a7 */ /* 0x000ea400080010ff */
[----:B--2---:R-:W-:Y:S05]  /*9da0*/  @!P0 BRA `(.L_x_164) ;  /* 0xfffffffc00f08947 */ /* 0x004fea000383ffff */
[----:B------:R-:W-:Y:S05]  /*9db0*/  BRA `(.L_x_165) ;  /* 0xffffffac00607947 */ /* 0x000fea000383ffff */
.L_x_85:
[----:B------:R-:W-:-:S07]  /*9dc0*/  MOV R0, UR21 ;  /* 0x0000001500007c02 */ /* 0x000fce0008000f00 */
.L_x_166:
[----:B-1----:R1:W2:Y:S02]  /*9dd0*/  SYNCS.PHASECHK.TRANS64.TRYWAIT P0, [R0+URZ+0x50], R3 ;  /* 0x00005003000075a7 */ /* 0x0022a400080011ff */
[----:B--2---:R-:W-:Y:S05]  /*9de0*/  @!P0 NANOSLEEP.SYNCS 0x989680 ;  /* 0x009896800000895d */ /* 0x004fea0003900000 */
[----:B------:R-:W2:Y:S02]  /*9df0*/  @!P0 SYNCS.PHASECHK.TRANS64 P0, [R0+URZ+0x50], R3 ;  /* 0x00005003000085a7 */ /* 0x000ea400080010ff */
[----:B--2---:R-:W-:Y:S05]  /*9e00*/  @!P0 BRA `(.L_x_166) ;  /* 0xfffffffc00f08947 */ /* 0x004fea000383ffff */
[----:B------:R-:W-:Y:S05]  /*9e10*/  BRA `(.L_x_167) ;  /* 0xffffffac00d47947 */ /* 0x000fea000383ffff */
.L_x_86:
[----:B-1----:R-:W-:-:S07]  /*9e20*/  MOV R0, UR21 ;  /* 0x0000001500007c02 */ /* 0x002fce0008000f00 */
.L_x_168:
[----:B-1----:R1:W2:Y:S02]  /*9e30*/  SYNCS.PHASECHK.TRANS64.TRYWAIT P0, [R0+URZ+0x58], R3 ;  /* 0x00005803000075a7 */ /* 0x0022a400080011ff */
[----:B--2---:R-:W-:Y:S05]  /*9e40*/  @!P0 NANOSLEEP.SYNCS 0x989680 ;  /* 0x009896800000895d */ /* 0x004fea0003900000 */
[----:B------:R-:W2:Y:S02]  /*9e50*/  @!P0 SYNCS.PHASECHK.TRANS64 P0, [R0+URZ+0x58], R3 ;  /* 0x00005803000085a7 */ /* 0x000ea400080010ff */
[----:B--2---:R-:W-:Y:S05]  /*9e60*/  @!P0 BRA `(.L_x_168) ;  /* 0xfffffffc00f08947 */ /* 0x004fea000383ffff */
[----:B------:R-:W-:Y:S05]  /*9e70*/  BRA `(.L_x_169) ;  /* 0xffffffac00c47947 */ /* 0x000fea000383ffff */
.L_x_87:
[----:B-1----:R-:W-:-:S07]  /*9e80*/  MOV R0, UR21 ;  /* 0x0000001500007c02 */ /* 0x002fce0008000f00 */
.L_x_170:
[----:B-1----:R1:W2:Y:S02]  /*9e90*/  SYNCS.PHASECHK.TRANS64.TRYWAIT P0, [R0+URZ+0x60], R3 ;  /* 0x00006003000075a7 */ /* 0x0022a400080011ff */
[----:B--2---:R-:W-:Y:S05]  /*9ea0*/  @!P0 NANOSLEEP.SYNCS 0x989680 ;  /* 0x009896800000895d */ /* 0x004fea0003900000 */
[----:B------:R-:W2:Y:S02]  /*9eb0*/  @!P0 SYNCS.PHASECHK.TRANS64 P0, [R0+URZ+0x60], R3 ;  /* 0x00006003000085a7 */ /* 0x000ea400080010ff */
[----:B--2---:R-:W-:Y:S05]  /*9ec0*/  @!P0 BRA `(.L_x_170) ;  /* 0xfffffffc00f08947 */ /* 0x004fea000383ffff */
[----:B------:R-:W-:Y:S05]  /*9ed0*/  BRA `(.L_x_171) ;  /* 0xffffffac00b47947 */ /* 0x000fea000383ffff */
.L_x_89:
[----:B-1----:R1:W2:Y:S02]  /*9ee0*/  SYNCS.PHASECHK.TRANS64.TRYWAIT P0, [R3+URZ+0x80], R0 ;  /* 0x00008000030075a7 */ /* 0x0022a400080011ff */
[----:B--2---:R-:W-:Y:S05]  /*9ef0*/  @!P0 NANOSLEEP.SYNCS 0x989680 ;  /* 0x009896800000895d */ /* 0x004fea0003900000 */
[----:B------:R-:W2:Y:S02]  /*9f00*/  @!P0 SYNCS.PHASECHK.TRANS64 P0, [R3+URZ+0x80], R0 ;  /* 0x00008000030085a7 */ /* 0x000ea400080010ff */
[----:B--2---:R-:W-:Y:S05]  /*9f10*/  @!P0 BRA `(.L_x_89) ;  /* 0xfffffffc00f08947 */ /* 0x004fea000383ffff */
[----:B------:R-:W-:Y:S05]  /*9f20*/  BRA `(.L_x_172) ;  /* 0xffffffb000847947 */ /* 0x000fea000383ffff */
.L_x_100:
[----:B--2---:R2:W1:Y:S02]  /*9f30*/  SYNCS.PHASECHK.TRANS64.TRYWAIT P1, [R2+URZ+0x30], R3 ;  /* 0x00003003020075a7 */ /* 0x00446400080211ff */
[----:B-1----:R-:W-:Y:S05]  /*9f40*/  @!P1 NANOSLEEP.SYNCS 0x989680 ;  /* 0x009896800000995d */ /* 0x002fea0003900000 */
[----:B------:R-:W1:Y:S02]  /*9f50*/  @!P1 SYNCS.PHASECHK.TRANS64 P1, [R2+URZ+0x30], R3 ;  /* 0x00003003020095a7 */ /* 0x000e6400080210ff */
[----:B-1----:R-:W-:Y:S05]  /*9f60*/  @!P1 BRA `(.L_x_100) ;  /* 0xfffffffc00f09947 */ /* 0x002fea000383ffff */
[----:B------:R-:W-:Y:S05]  /*9f70*/  BRA `(.L_x_99) ;  /* 0xffffffbc00fc7947 */ /* 0x000fea000383ffff */
.L_x_102:
[----:B--2---:R2:W4:Y:S02]  /*9f80*/  SYNCS.PHASECHK.TRANS64.TRYWAIT P0, [R71+URZ+0xa0], R4 ;  /* 0x0000a004470075a7 */ /* 0x00452400080011ff */
[----:B----4-:R-:W-:Y:S05]  /*9f90*/  @!P0 NANOSLEEP.SYNCS 0x989680 ;  /* 0x009896800000895d */ /* 0x010fea0003900000 */
[----:B------:R-:W4:Y:S02]  /*9fa0*/  @!P0 SYNCS.PHASECHK.TRANS64 P0, [R71+URZ+0xa0], R4 ;  /* 0x0000a004470085a7 */ /* 0x000f2400080010ff */
[----:B----4-:R-:W-:Y:S05]  /*9fb0*/  @!P0 BRA `(.L_x_102) ;  /* 0xfffffffc00f08947 */ /* 0x010fea000383ffff */
[----:B------:R-:W-:Y:S05]  /*9fc0*/  BRA `(.L_x_101) ;  /* 0xffffffc0004c7947 */ /* 0x000fea000383ffff */
.L_x_110:
[----:B---3--:R3:W4:Y:S02]  /*9fd0*/  SYNCS.PHASECHK.TRANS64.TRYWAIT P0, [R112+URZ+0x30], R3 ;  /* 0x00003003700075a7 */ /* 0x00872400080011ff */
[----:B----4-:R-:W-:Y:S05]  /*9fe0*/  @!P0 NANOSLEEP.SYNCS 0x989680 ;  /* 0x009896800000895d */ /* 0x010fea0003900000 */
[----:B------:R-:W4:Y:S02]  /*9ff0*/  @!P0 SYNCS.PHASECHK.TRANS64 P0, [R112+URZ+0x30], R3 ;  /* 0x00003003700085a7 */ /* 0x000f2400080010ff */
[----:B----4-:R-:W-:Y:S05]  /*a000*/  @!P0 BRA `(.L_x_110) ;  /* 0xfffffffc00f08947 */ /* 0x010fea000383ffff */
[----:B------:R-:W-:Y:S05]  /*a010*/  BRA `(.L_x_109) ;  /* 0xffffffcc00407947 */ /* 0x000fea000383ffff */
.L_x_118:
[----:B---3--:R3:W4:Y:S02]  /*a020*/  SYNCS.PHASECHK.TRANS64.TRYWAIT P0, [R112+URZ+0x30], R5 ;  /* 0x00003005700075a7 */ /* 0x00872400080011ff */
[----:B----4-:R-:W-:Y:S05]  /*a030*/  @!P0 NANOSLEEP.SYNCS 0x989680 ;  /* 0x009896800000895d */ /* 0x010fea0003900000 */
[----:B------:R-:W4:Y:S02]  /*a040*/  @!P0 SYNCS.PHASECHK.TRANS64 P0, [R112+URZ+0x30], R5 ;  /* 0x00003005700085a7 */ /* 0x000f2400080010ff */
[----:B----4-:R-:W-:Y:S05]  /*a050*/  @!P0 BRA `(.L_x_118) ;  /* 0xfffffffc00f08947 */ /* 0x010fea000383ffff */
[----:B------:R-:W-:Y:S05]  /*a060*/  BRA `(.L_x_117) ;  /* 0xffffffd800807947 */ /* 0x000fea000383ffff */
.L_x_126:
[----:B---3--:R3:W4:Y:S02]  /*a070*/  SYNCS.PHASECHK.TRANS64.TRYWAIT P0, [R102+URZ+0x30], R3 ;  /* 0x00003003660075a7 */ /* 0x00872400080011ff */
[----:B----4-:R-:W-:Y:S05]  /*a080*/  @!P0 NANOSLEEP.SYNCS 0x989680 ;  /* 0x009896800000895d */ /* 0x010fea0003900000 */
[----:B------:R-:W4:Y:S02]  /*a090*/  @!P0 SYNCS.PHASECHK.TRANS64 P0, [R102+URZ+0x30], R3 ;  /* 0x00003003660085a7 */ /* 0x000f2400080010ff */
[----:B----4-:R-:W-:Y:S05]  /*a0a0*/  @!P0 BRA `(.L_x_126) ;  /* 0xfffffffc00f08947 */ /* 0x010fea000383ffff */
[----:B------:R-:W-:Y:S05]  /*a0b0*/  BRA `(.L_x_125) ;  /* 0xffffffe400cc7947 */ /* 0x000fea000383ffff */
        .weak           $__internal_0_$__cuda_sm10x_tcgen05_guardrail_trap_col_being_dealloced_not_returned_by_alloc
        .type           $__internal_0_$__cuda_sm10x_tcgen05_guardrail_trap_col_being_dealloced_not_returned_by_alloc,@function
        .size           $__internal_0_$__cuda_sm10x_tcgen05_guardrail_trap_col_being_dealloced_not_returned_by_alloc,($__internal_1_$__cuda_sm10x_tcgen05_guardrail_trap_phase_invalid_during_alloc - $__internal_0_$__cuda_sm10x_tcgen05_guardrail_trap_col_being_dealloced_not_returned_by_alloc)
$__internal_0_$__cuda_sm10x_tcgen05_guardrail_trap_col_being_dealloced_not_returned_by_alloc:
[----:B------:R-:W-:Y:S05]  /*a0c0*/  BPT.TRAP 0x1 ;  /* 0x000000040000795c */ /* 0x000fea0000300000 */
[----:B------:R-:W-:-:S04]  /*a0d0*/  HFMA2 R3, -RZ, RZ, 0, 0 ;  /* 0x00000000ff037431 */ /* 0x000fc800000001ff */
[----:B------:R-:W-:Y:S05]  /*a0e0*/  RET.REL.NODEC R2 `(_ZN7cutlass13device_kernelINS_4gemm6kernel13GemmUniversalIN4cute5tupleIJiiiiEEENS1_10collective13CollectiveMmaINS1_35MainloopSm100TmaUmmaWarpSpecializedILi3ELi2ELi4ENS5_IJNS4_1CILi2EEENSA_ILi1EEESC_EEEEENS5_IJNSA_ILi64EEENSA_ILi256EEENSA_ILi32EEEEEENS_12float_e4m3_tENS5_IJlSC_lEEESJ_SK_NS4_8TiledMMAINS4_8MMA_AtomIJNS4_10MMA_TraitsINS4_19SM100_MMA_F8F6F4_SSEJSJ_SJ_fSF_SG_NS4_17integral_constantINS4_4UMMA5MajorELSR_0EEESS_NSP_INSQ_7ScaleInELST_0EEESU_EEEEEENS4_6LayoutINS5_IJSC_SC_SC_EEENS5_IJNSA_ILi0EEESZ_SZ_EEEEENS5_IJNS4_10UnderscoreES12_S12_EEEEENS4_13SM90_TMA_LOADENS4_14ComposedLayoutINS4_7SwizzleILi1ELi4ELi3EEENS4_18smem_ptr_flag_bitsILi8EEENSX_INS5_IJNSA_ILi8EEESH_EEENS5_IJSH_SC_EEEEEEEvNS4_8identityENS4_23SM90_TMA_LOAD_MULTICASTES1F_vS1G_EENS_8epilogue10collective18CollectiveEpilogueINS1J_23Sm100TmaWarpSpecializedILi4ELi2ELi32ELb0ELb0EEEJSI_NS5_IJNSX_ISF_SC_EES1O_EEESJ_SK_SJ_SK_NS1J_6fusion15FusionCallbacksIS1N_NS1Q_17LinearCombinationISJ_fSJ_fLNS_15FloatRoundStyleE2EEESI_S1P_JEEENS4_5SM1004TMEM4LOAD26SM100_TMEM_LOAD_16dp32b32xES15_NS16_INS17_ILi2ELi4ELi3EEES1A_NSX_INS5_IJS1B_SF_EEENS5_IJSF_SC_EEEEEEENS4_39AutoVectorizingCopyWithAssumedAlignmentILi128EEENS4_14SM90_TMA_STOREES24_S26_S26_EEEvvEEEEvNT_6ParamsE) ;  /* 0xffffff5c02c47950 */ /* 0x000fea0003c3ffff */
        .weak           $__internal_1_$__cuda_sm10x_tcgen05_guardrail_trap_phase_invalid_during_alloc
        .type           $__internal_1_$__cuda_sm10x_tcgen05_guardrail_trap_phase_invalid_during_alloc,@function
        .size           $__internal_1_$__cuda_sm10x_tcgen05_guardrail_trap_phase_invalid_during_alloc,($__internal_2_$__cuda_sm10x_tcgen05_guardrail_trap_unallocated_columns_being_dealloced - $__internal_1_$__cuda_sm10x_tcgen05_guardrail_trap_phase_invalid_during_alloc)
$__internal_1_$__cuda_sm10x_tcgen05_guardrail_trap_phase_invalid_during_alloc:
[----:B------:R-:W-:Y:S05]  /*a0f0*/  BPT.TRAP 0x1 ;  /* 0x000000040000795c */ /* 0x000fea0000300000 */
[----:B------:R-:W-:-:S04]  /*a100*/  MOV R5, 0x0 ;  /* 0x0000000000057802 */ /* 0x000fc80000000f00 */
[----:B------:R-:W-:Y:S05]  /*a110*/  RET.REL.NODEC R4 `(_ZN7cutlass13device_kernelINS_4gemm6kernel13GemmUniversalIN4cute5tupleIJiiiiEEENS1_10collective13CollectiveMmaINS1_35MainloopSm100TmaUmmaWarpSpecializedILi3ELi2ELi4ENS5_IJNS4_1CILi2EEENSA_ILi1EEESC_EEEEENS5_IJNSA_ILi64EEENSA_ILi256EEENSA_ILi32EEEEEENS_12float_e4m3_tENS5_IJlSC_lEEESJ_SK_NS4_8TiledMMAINS4_8MMA_AtomIJNS4_10MMA_TraitsINS4_19SM100_MMA_F8F6F4_SSEJSJ_SJ_fSF_SG_NS4_17integral_constantINS4_4UMMA5MajorELSR_0EEESS_NSP_INSQ_7ScaleInELST_0EEESU_EEEEEENS4_6LayoutINS5_IJSC_SC_SC_EEENS5_IJNSA_ILi0EEESZ_SZ_EEEEENS5_IJNS4_10UnderscoreES12_S12_EEEEENS4_13SM90_TMA_LOADENS4_14ComposedLayoutINS4_7SwizzleILi1ELi4ELi3EEENS4_18smem_ptr_flag_bitsILi8EEENSX_INS5_IJNSA_ILi8EEESH_EEENS5_IJSH_SC_EEEEEEEvNS4_8identityENS4_23SM90_TMA_LOAD_MULTICASTES1F_vS1G_EENS_8epilogue10collective18CollectiveEpilogueINS1J_23Sm100TmaWarpSpecializedILi4ELi2ELi32ELb0ELb0EEEJSI_NS5_IJNSX_ISF_SC_EES1O_EEESJ_SK_SJ_SK_NS1J_6fusion15FusionCallbacksIS1N_NS1Q_17LinearCombinationISJ_fSJ_fLNS_15FloatRoundStyleE2EEESI_S1P_JEEENS4_5SM1004TMEM4LOAD26SM100_TMEM_LOAD_16dp32b32xES15_NS16_INS17_ILi2ELi4ELi3EEES1A_NSX_INS5_IJS1B_SF_EEENS5_IJSF_SC_EEEEEEENS4_39AutoVectorizingCopyWithAssumedAlignmentILi128EEENS4_14SM90_TMA_STOREES24_S26_S26_EEEvvEEEEvNT_6ParamsE) ;  /* 0xffffff5c04b87950 */ /* 0x000fea0003c3ffff */
        .weak           $__internal_2_$__cuda_sm10x_tcgen05_guardrail_trap_unallocated_columns_being_dealloced
        .type           $__internal_2_$__cuda_sm10x_tcgen05_guardrail_trap_unallocated_columns_being_dealloced,@function
        .size           $__internal_2_$__cuda_sm10x_tcgen05_guardrail_trap_unallocated_columns_being_dealloced,(.L_x_174 - $__internal_2_$__cuda_sm10x_tcgen05_guardrail_trap_unallocated_columns_being_dealloced)
$__internal_2_$__cuda_sm10x_tcgen05_guardrail_trap_unallocated_columns_being_dealloced:
[----:B------:R-:W-:Y:S05]  /*a120*/  BPT.TRAP 0x1 ;  /* 0x000000040000795c */ /* 0x000fea0000300000 */
[----:B------:R-:W-:-:S04]  /*a130*/  HFMA2 R3, -RZ, RZ, 0, 0 ;  /* 0x00000000ff037431 */ /* 0x000fc800000001ff */
[----:B------:R-:W-:Y:S05]  /*a140*/  RET.REL.NODEC R2 `(_ZN7cutlass13device_kernelINS_4gemm6kernel13GemmUniversalIN4cute5tupleIJiiiiEEENS1_10collective13CollectiveMmaINS1_35MainloopSm100TmaUmmaWarpSpecializedILi3ELi2ELi4ENS5_IJNS4_1CILi2EEENSA_ILi1EEESC_EEEEENS5_IJNSA_ILi64EEENSA_ILi256EEENSA_ILi32EEEEEENS_12float_e4m3_tENS5_IJlSC_lEEESJ_SK_NS4_8TiledMMAINS4_8MMA_AtomIJNS4_10MMA_TraitsINS4_19SM100_MMA_F8F6F4_SSEJSJ_SJ_fSF_SG_NS4_17integral_constantINS4_4UMMA5MajorELSR_0EEESS_NSP_INSQ_7ScaleInELST_0EEESU_EEEEEENS4_6LayoutINS5_IJSC_SC_SC_EEENS5_IJNSA_ILi0EEESZ_SZ_EEEEENS5_IJNS4_10UnderscoreES12_S12_EEEEENS4_13SM90_TMA_LOADENS4_14ComposedLayoutINS4_7SwizzleILi1ELi4ELi3EEENS4_18smem_ptr_flag_bitsILi8EEENSX_INS5_IJNSA_ILi8EEESH_EEENS5_IJSH_SC_EEEEEEEvNS4_8identityENS4_23SM90_TMA_LOAD_MULTICASTES1F_vS1G_EENS_8epilogue10collective18CollectiveEpilogueINS1J_23Sm100TmaWarpSpecializedILi4ELi2ELi32ELb0ELb0EEEJSI_NS5_IJNSX_ISF_SC_EES1O_EEESJ_SK_SJ_SK_NS1J_6fusion15FusionCallbacksIS1N_NS1Q_17LinearCombinationISJ_fSJ_fLNS_15FloatRoundStyleE2EEESI_S1P_JEEENS4_5SM1004TMEM4LOAD26SM100_TMEM_LOAD_16dp32b32xES15_NS16_INS17_ILi2ELi4ELi3EEES1A_NSX_INS5_IJS1B_SF_EEENS5_IJSF_SC_EEEEEEENS4_39AutoVectorizingCopyWithAssumedAlignmentILi128EEENS4_14SM90_TMA_STOREES24_S26_S26_EEEvvEEEEvNT_6ParamsE) ;  /* 0xffffff5c02ac7950 */ /* 0x000fea0003c3ffff */
.L_x_173:
[----:B------:R-:W-:-:S00]  /*a150*/  BRA `(.L_x_173) ;  /* 0xfffffffc00fc7947 */ /* 0x000fc0000383ffff */
[----:B------:R-:W-:-:S00]  /*a160*/  NOP ;  /* 0x0000000000007918 */ /* 0x000fc00000000000 */
        /* <DEDUP_REMOVED lines=9> */
.L_x_174:


//--------------------- .nv.global.init           --------------------------
	.section	.nv.global.init,"aw",@progbits
.nv.global.init:
	.type		$str$27,@object
	.size		$str$27,($str$28 - $str$27)
$str$27:
        /*0000*/ 	.byte	0x28, 0x61, 0x64, 0x64, 0x72, 0x65, 0x73, 0x73, 0x20, 0x26, 0x20, 0x6d, 0x61, 0x73, 0x6b, 0x29
        /*0010*/ 	.byte	0x20, 0x3d, 0x3d, 0x20, 0x30, 0x00
	.type		$str$28,@object
	.size		$str$28,($str$26 - $str$28)
$str$28:
        /*0016*/ 	.byte	0x2f, 0x74, 0x6d, 0x70, 0x2f, 0x63, 0x75, 0x74, 0x6c, 0x61, 0x73, 0x73, 0x5f, 0x73, 0x77, 0x65
        /*0026*/ 	.byte	0x65, 0x70, 0x5f, 0x73, 0x72, 0x63, 0x2f, 0x69, 0x6e, 0x63, 0x6c, 0x75, 0x64, 0x65, 0x2f, 0x63
        /*0036*/ 	.byte	0x75, 0x74, 0x65, 0x2f, 0x70, 0x6f, 0x69, 0x6e, 0x74, 0x65, 0x72, 0x5f, 0x66, 0x6c, 0x61, 0x67
        /*0046*/ 	.byte	0x67, 0x65, 0x64, 0x2e, 0x68, 0x70, 0x70, 0x00
	.type		$str$26,@object
	.size		$str$26,($str$25 - $str$26)
$str$26:
        /*004e*/ 	.byte	0x2f, 0x74, 0x6d, 0x70, 0x2f, 0x63, 0x75, 0x74, 0x6c, 0x61, 0x73, 0x73, 0x5f, 0x73, 0x77, 0x65
        /*005e*/ 	.byte	0x65, 0x70, 0x5f, 0x73, 0x72, 0x63, 0x2f, 0x69, 0x6e, 0x63, 0x6c, 0x75, 0x64, 0x65, 0x2f, 0x63
        /*006e*/ 	.byte	0x75, 0x74, 0x65, 0x2f, 0x61, 0x74, 0x6f, 0x6d, 0x2f, 0x63, 0x6f, 0x70, 0x79, 0x5f, 0x74, 0x72
        /*007e*/ 	.byte	0x61, 0x69, 0x74, 0x73, 0x5f, 0x73, 0x6d, 0x31, 0x30, 0x30, 0x2e, 0x68, 0x70, 0x70, 0x00
	.type		$str$25,@object
	.size		$str$25,(__unnamed_1 - $str$25)
$str$25:
        /*008d*/ 	.byte	0x28, 0x28, 0x75, 0x69, 0x6e, 0x74, 0x33, 0x32, 0x5f, 0x74, 0x28, 0x74, 0x68, 0x72, 0x65, 0x61
        /*009d*/ 	.byte	0x64, 0x49, 0x64, 0x78, 0x2e, 0x78, 0x29, 0x20, 0x2f, 0x20, 0x33, 0x32, 0x29, 0x20, 0x25, 0x20
        /*00ad*/ 	.byte	0x34, 0x29, 0x20, 0x3d, 0x3d, 0x20, 0x28, 0x28, 0x28, 0x74, 0x6d, 0x65, 0x6d, 0x5f, 0x61, 0x64
        /*00bd*/ 	.byte	0x64, 0x72, 0x20, 0x3e, 0x3e, 0x20, 0x31, 0x36, 0x29, 0x20, 0x2f, 0x20, 0x33, 0x32, 0x29, 0x20
        /*00cd*/ 	.byte	0x25, 0x20, 0x34, 0x29, 0x00
	.type		__unnamed_1,@object
	.size		__unnamed_1,(__unnamed_2 - __unnamed_1)
__unnamed_1:
        /*00d2*/ 	.byte	0x61, 0x75, 0x74, 0x6f, 0x20, 0x63, 0x75, 0x74, 0x65, 0x3a, 0x3a, 0x61, 0x73, 0x5f, 0x70, 0x6f
        /* <DEDUP_REMOVED lines=24> */
        /*0262*/ 	.byte	0x3c, 0x34, 0x30, 0x39, 0x36, 0x3e, 0x3e, 0x3e, 0x3e, 0x5d, 0x00
	.type		__unnamed_2,@object
	.size		__unnamed_2,(__unnamed_3 - __unnamed_2)
__unnamed_2:
        /* <DEDUP_REMOVED lines=26> */
	.type		__unnamed_3,@object
	.size		__unnamed_3,(.L_3 - __unnamed_3)
__unnamed_3:
        /* <DEDUP_REMOVED lines=40> */
        /*0688*/ 	.byte	0x74, 0x65, 0x3a, 0x3a, 0x43, 0x3c, 0x30, 0x3e, 0x3e, 0x3e, 0x3e, 0x5d, 0x00
.L_3:


//--------------------- .nv.shared._ZN7cutlass13device_kernelINS_4gemm6kernel13GemmUniversalIN4cute5tupleIJiiiiEEENS1_10collective13CollectiveMmaINS1_35MainloopSm100TmaUmmaWarpSpecializedILi3ELi2ELi4ENS5_IJNS4_1CILi2EEENSA_ILi1EEESC_EEEEENS5_IJNSA_ILi64EEENSA_ILi256EEENSA_ILi32EEEEEENS_12float_e4m3_tENS5_IJlSC_lEEESJ_SK_NS4_8TiledMMAINS4_8MMA_AtomIJNS4_10MMA_TraitsINS4_19SM100_MMA_F8F6F4_SSEJSJ_SJ_fSF_SG_NS4_17integral_constantINS4_4UMMA5MajorELSR_0EEESS_NSP_INSQ_7ScaleInELST_0EEESU_EEEEEENS4_6LayoutINS5_IJSC_SC_SC_EEENS5_IJNSA_ILi0EEESZ_SZ_EEEEENS5_IJNS4_10UnderscoreES12_S12_EEEEENS4_13SM90_TMA_LOADENS4_14ComposedLayoutINS4_7SwizzleILi1ELi4ELi3EEENS4_18smem_ptr_flag_bitsILi8EEENSX_INS5_IJNSA_ILi8EEESH_EEENS5_IJSH_SC_EEEEEEEvNS4_8identityENS4_23SM90_TMA_LOAD_MULTICASTES1F_vS1G_EENS_8epilogue10collective18CollectiveEpilogueINS1J_23Sm100TmaWarpSpecializedILi4ELi2ELi32ELb0ELb0EEEJSI_NS5_IJNSX_ISF_SC_EES1O_EEESJ_SK_SJ_SK_NS1J_6fusion15FusionCallbacksIS1N_NS1Q_17LinearCombinationISJ_fSJ_fLNS_15FloatRoundStyleE2EEESI_S1P_JEEENS4_5SM1004TMEM4LOAD26SM100_TMEM_LOAD_16dp32b32xES15_NS16_INS17_ILi2ELi4ELi3EEES1A_NSX_INS5_IJS1B_SF_EEENS5_IJSF_SC_EEEEEEENS4_39AutoVectorizingCopyWithAssumedAlignmentILi128EEENS4_14SM90_TMA_STOREES24_S26_S26_EEEvvEEEEvNT_6ParamsE --------------------------
	.section	.nv.shared._ZN7cutlass13device_kernelINS_4gemm6kernel13GemmUniversalIN4cute5tupleIJiiiiEEENS1_10collective13CollectiveMmaINS1_35MainloopSm100TmaUmmaWarpSpecializedILi3ELi2ELi4ENS5_IJNS4_1CILi2EEENSA_ILi1EEESC_EEEEENS5_IJNSA_ILi64EEENSA_ILi256EEENSA_ILi32EEEEEENS_12float_e4m3_tENS5_IJlSC_lEEESJ_SK_NS4_8TiledMMAINS4_8MMA_AtomIJNS4_10MMA_TraitsINS4_19SM100_MMA_F8F6F4_SSEJSJ_SJ_fSF_SG_NS4_17integral_constantINS4_4UMMA5MajorELSR_0EEESS_NSP_INSQ_7ScaleInELST_0EEESU_EEEEEENS4_6LayoutINS5_IJSC_SC_SC_EEENS5_IJNSA_ILi0EEESZ_SZ_EEEEENS5_IJNS4_10UnderscoreES12_S12_EEEEENS4_13SM90_TMA_LOADENS4_14ComposedLayoutINS4_7SwizzleILi1ELi4ELi3EEENS4_18smem_ptr_flag_bitsILi8EEENSX_INS5_IJNSA_ILi8EEESH_EEENS5_IJSH_SC_EEEEEEEvNS4_8identityENS4_23SM90_TMA_LOAD_MULTICASTES1F_vS1G_EENS_8epilogue10collective18CollectiveEpilogueINS1J_23Sm100TmaWarpSpecializedILi4ELi2ELi32ELb0ELb0EEEJSI_NS5_IJNSX_ISF_SC_EES1O_EEESJ_SK_SJ_SK_NS1J_6fusion15FusionCallbacksIS1N_NS1Q_17LinearCombinationISJ_fSJ_fLNS_15FloatRoundStyleE2EEESI_S1P_JEEENS4_5SM1004TMEM4LOAD26SM100_TMEM_LOAD_16dp32b32xES15_NS16_INS17_ILi2ELi4ELi3EEES1A_NSX_INS5_IJS1B_SF_EEENS5_IJSF_SC_EEEEEEENS4_39AutoVectorizingCopyWithAssumedAlignmentILi128EEENS4_14SM90_TMA_STOREES24_S26_S26_EEEvvEEEEvNT_6ParamsE,"aw",@nobits
	.sectionflags	@""
	.align	16
	.zero		1024


//--------------------- .nv.shared.reserved.0     --------------------------
	.section	.nv.shared.reserved.0,"aw",@nobits
	.weak		__nv_reservedSMEM_offset_0_alias
	.size		__nv_reservedSMEM_offset_0_alias, 0, 64
	.other		__nv_reservedSMEM_offset_0_alias,@"STO_CUDA_RESERVED_SHARED STV_DEFAULT"
__nv_reservedSMEM_offset_0_alias:
	.zero		0
.nv.shared.reserved.0:
	.zero		64
	.weak		__nv_reservedSMEM_tcgen05_partition
	.type		__nv_reservedSMEM_tcgen05_partition,@object
	.size		__nv_reservedSMEM_tcgen05_partition,(.L_0 - __nv_reservedSMEM_tcgen05_partition)
__nv_reservedSMEM_tcgen05_partition:
	.zero		32
.L_0:


//--------------------- .nv.global                --------------------------
	.section	.nv.global,"aw",@nobits
.nv.global:
	.type		_ZN39_INTERNAL_43be21de_4_k_cu_2a14e645_79114cute1_E,@object
	.size		_ZN39_INTERNAL_43be21de_4_k_cu_2a14e645_79114cute1_E,(_ZN39_INTERNAL_43be21de_4_k_cu_2a14e645_79114cuda3std3__45__cpo6cbeginE - _ZN39_INTERNAL_43be21de_4_k_cu_2a14e645_79114cute1_E)
_ZN39_INTERNAL_43be21de_4_k_cu_2a14e645_79114cute1_E:
	.zero		1
	.type		_ZN39_INTERNAL_43be21de_4_k_cu_2a14e645_79114cuda3std3__45__cpo6cbeginE,@object
	.size		_ZN39_INTERNAL_43be21de_4_k_cu_2a14e645_79114cuda3std3__45__cpo6cbeginE,(_ZN39_INTERNAL_43be21de_4_k_cu_2a14e645_79114cuda3std3__48in_placeE - _ZN39_INTERNAL_43be21de_4_k_cu_2a14e645_79114cuda3std3__45__cpo6cbeginE)
_ZN39_INTERNAL_43be21de_4_k_cu_2a14e645_79114cuda3std3__45__cpo6cbeginE:
	.zero		1
	.type		_ZN39_INTERNAL_43be21de_4_k_cu_2a14e645_79114cuda3std3__48in_placeE,@object
	.size		_ZN39_INTERNAL_43be21de_4_k_cu_2a14e645_79114cuda3std3__48in_placeE,(_ZN39_INTERNAL_43be21de_4_k_cu_2a14e645_79114cuda3std6ranges3__45__cpo9iter_moveE - _ZN39_INTERNAL_43be21de_4_k_cu_2a14e645_79114cuda3std3__48in_placeE)
_ZN39_INTERNAL_43be21de_4_k_cu_2a14e645_79114cuda3std3__48in_placeE:
	.zero		1
	.type		_ZN39_INTERNAL_43be21de_4_k_cu_2a14e645_79114cuda3std6ranges3__45__cpo9iter_moveE,@object
	.size		_ZN39_INTERNAL_43be21de_4_k_cu_2a14e645_79114cuda3std6ranges3__45__cpo9iter_moveE,(_ZN39_INTERNAL_43be21de_4_k_cu_2a14e645_79114cuda3std3__45__cpo5beginE - _ZN39_INTERNAL_43be21de_4_k_cu_2a14e645_79114cuda3std6ranges3__45__cpo9iter_moveE)
_ZN39_INTERNAL_43be21de_4_k_cu_2a14e645_79114cuda3std6ranges3__45__cpo9iter_moveE:
	.zero		1
	.type		_ZN39_INTERNAL_43be21de_4_k_cu_2a14e645_79114cuda3std3__45__cpo5beginE,@object
	.size		_ZN39_INTERNAL_43be21de_4_k_cu_2a14e645_79114cuda3std3__45__cpo5beginE,(_ZN39_INTERNAL_43be21de_4_k_cu_2a14e645_79114cuda3std3__441_GLOBAL__N__43be21de_4_k_cu_2a14e645_79116ignoreE - _ZN39_INTERNAL_43be21de_4_k_cu_2a14e645_79114cuda3std3__45__cpo5beginE)
_ZN39_INTERNAL_43be21de_4_k_cu_2a14e645_79114cuda3std3__45__cpo5beginE:
	.zero		1
	.type		_ZN39_INTERNAL_43be21de_4_k_cu_2a14e645_79114cuda3std3__441_GLOBAL__N__43be21de_4_k_cu_2a14e645_79116ignoreE,@object
	.size		_ZN39_INTERNAL_43be21de_4_k_cu_2a14e645_79114cuda3std3__441_GLOBAL__N__43be21de_4_k_cu_2a14e645_79116ignoreE,(_ZN39_INTERNAL_43be21de_4_k_cu_2a14e645_79114cute7productE - _ZN39_INTERNAL_43be21de_4_k_cu_2a14e645_79114cuda3std3__441_GLOBAL__N__43be21de_4_k_cu_2a14e645_79116ignoreE)
_ZN39_INTERNAL_43be21de_4_k_cu_2a14e645_79114cuda3std3__441_GLOBAL__N__43be21de_4_k_cu_2a14e645_79116ignoreE:
	.zero		1
	.type		_ZN39_INTERNAL_43be21de_4_k_cu_2a14e645_79114cute7productE,@object
	.size		_ZN39_INTERNAL_43be21de_4_k_cu_2a14e645_79114cute7productE,(_ZN39_INTERNAL_43be21de_4_k_cu_2a14e645_79114cuda3std3__45__cpo3endE - _ZN39_INTERNAL_43be21de_4_k_cu_2a14e645_79114cute7productE)
_ZN39_INTERNAL_43be21de_4_k_cu_2a14e645_79114cute7productE:
	.zero		1
	.type		_ZN39_INTERNAL_43be21de_4_k_cu_2a14e645_79114cuda3std3__45__cpo3endE,@object
	.size		_ZN39_INTERNAL_43be21de_4_k_cu_2a14e645_79114cuda3std3__45__cpo3endE,(_ZN39_INTERNAL_43be21de_4_k_cu_2a14e645_79114cuda3std3__419piecewise_constructE - _ZN39_INTERNAL_43be21de_4_k_cu_2a14e645_79114cuda3std3__45__cpo3endE)
_ZN39_INTERNAL_43be21de_4_k_cu_2a14e645_79114cuda3std3__45__cpo3endE:
	.zero		1
	.type		_ZN39_INTERNAL_43be21de_4_k_cu_2a14e645_79114cuda3std3__419piecewise_constructE,@object
	.size		_ZN39_INTERNAL_43be21de_4_k_cu_2a14e645_79114cuda3std3__419piecewise_constructE,(_ZN39_INTERNAL_43be21de_4_k_cu_2a14e645_79114cuda3std3__45__cpo4cendE - _ZN39_INTERNAL_43be21de_4_k_cu_2a14e645_79114cuda3std3__419piecewise_constructE)
_ZN39_INTERNAL_43be21de_4_k_cu_2a14e645_79114cuda3std3__419piecewise_constructE:
	.zero		1
	.type		_ZN39_INTERNAL_43be21de_4_k_cu_2a14e645_79114cuda3std3__45__cpo4cendE,@object
	.size		_ZN39_INTERNAL_43be21de_4_k_cu_2a14e645_79114cuda3std3__45__cpo4cendE,(_ZN39_INTERNAL_43be21de_4_k_cu_2a14e645_79114cuda3std6ranges3__45__cpo4swapE - _ZN39_INTERNAL_43be21de_4_k_cu_2a14e645_79114cuda3std3__45__cpo4cendE)
_ZN39_INTERNAL_43be21de_4_k_cu_2a14e645_79114cuda3std3__45__cpo4cendE:
	.zero		1
	.type		_ZN39_INTERNAL_43be21de_4_k_cu_2a14e645_79114cuda3std6ranges3__45__cpo4swapE,@object
	.size		_ZN39_INTERNAL_43be21de_4_k_cu_2a14e645_79114cuda3std6ranges3__45__cpo4swapE,(.L_11 - _ZN39_INTERNAL_43be21de_4_k_cu_2a14e645_79114cuda3std6ranges3__45__cpo4swapE)
_ZN39_INTERNAL_43be21de_4_k_cu_2a14e645_79114cuda3std6ranges3__45__cpo4swapE:
	.zero		1
.L_11:


//--------------------- .nv.constant0._ZN7cutlass13device_kernelINS_4gemm6kernel13GemmUniversalIN4cute5tupleIJiiiiEEENS1_10collective13CollectiveMmaINS1_35MainloopSm100TmaUmmaWarpSpecializedILi3ELi2ELi4ENS5_IJNS4_1CILi2EEENSA_ILi1EEESC_EEEEENS5_IJNSA_ILi64EEENSA_ILi256EEENSA_ILi32EEEEEENS_12float_e4m3_tENS5_IJlSC_lEEESJ_SK_NS4_8TiledMMAINS4_8MMA_AtomIJNS4_10MMA_TraitsINS4_19SM100_MMA_F8F6F4_SSEJSJ_SJ_fSF_SG_NS4_17integral_constantINS4_4UMMA5MajorELSR_0EEESS_NSP_INSQ_7ScaleInELST_0EEESU_EEEEEENS4_6LayoutINS5_IJSC_SC_SC_EEENS5_IJNSA_ILi0EEESZ_SZ_EEEEENS5_IJNS4_10UnderscoreES12_S12_EEEEENS4_13SM90_TMA_LOADENS4_14ComposedLayoutINS4_7SwizzleILi1ELi4ELi3EEENS4_18smem_ptr_flag_bitsILi8EEENSX_INS5_IJNSA_ILi8EEESH_EEENS5_IJSH_SC_EEEEEEEvNS4_8identityENS4_23SM90_TMA_LOAD_MULTICASTES1F_vS1G_EENS_8epilogue10collective18CollectiveEpilogueINS1J_23Sm100TmaWarpSpecializedILi4ELi2ELi32ELb0ELb0EEEJSI_NS5_IJNSX_ISF_SC_EES1O_EEESJ_SK_SJ_SK_NS1J_6fusion15FusionCallbacksIS1N_NS1Q_17LinearCombinationISJ_fSJ_fLNS_15FloatRoundStyleE2EEESI_S1P_JEEENS4_5SM1004TMEM4LOAD26SM100_TMEM_LOAD_16dp32b32xES15_NS16_INS17_ILi2ELi4ELi3EEES1A_NSX_INS5_IJS1B_SF_EEENS5_IJSF_SC_EEEEEEENS4_39AutoVectorizingCopyWithAssumedAlignmentILi128EEENS4_14SM90_TMA_STOREES24_S26_S26_EEEvvEEEEvNT_6ParamsE --------------------------
	.section	.nv.constant0._ZN7cutlass13device_kernelINS_4gemm6kernel13GemmUniversalIN4cute5tupleIJiiiiEEENS1_10collective13CollectiveMmaINS1_35MainloopSm100TmaUmmaWarpSpecializedILi3ELi2ELi4ENS5_IJNS4_1CILi2EEENSA_ILi1EEESC_EEEEENS5_IJNSA_ILi64EEENSA_ILi256EEENSA_ILi32EEEEEENS_12float_e4m3_tENS5_IJlSC_lEEESJ_SK_NS4_8TiledMMAINS4_8MMA_AtomIJNS4_10MMA_TraitsINS4_19SM100_MMA_F8F6F4_SSEJSJ_SJ_fSF_SG_NS4_17integral_constantINS4_4UMMA5MajorELSR_0EEESS_NSP_INSQ_7ScaleInELST_0EEESU_EEEEEENS4_6LayoutINS5_IJSC_SC_SC_EEENS5_IJNSA_ILi0EEESZ_SZ_EEEEENS5_IJNS4_10UnderscoreES12_S12_EEEEENS4_13SM90_TMA_LOADENS4_14ComposedLayoutINS4_7SwizzleILi1ELi4ELi3EEENS4_18smem_ptr_flag_bitsILi8EEENSX_INS5_IJNSA_ILi8EEESH_EEENS5_IJSH_SC_EEEEEEEvNS4_8identityENS4_23SM90_TMA_LOAD_MULTICASTES1F_vS1G_EENS_8epilogue10collective18CollectiveEpilogueINS1J_23Sm100TmaWarpSpecializedILi4ELi2ELi32ELb0ELb0EEEJSI_NS5_IJNSX_ISF_SC_EES1O_EEESJ_SK_SJ_SK_NS1J_6fusion15FusionCallbacksIS1N_NS1Q_17LinearCombinationISJ_fSJ_fLNS_15FloatRoundStyleE2EEESI_S1P_JEEENS4_5SM1004TMEM4LOAD26SM100_TMEM_LOAD_16dp32b32xES15_NS16_INS17_ILi2ELi4ELi3EEES1A_NSX_INS5_IJS1B_SF_EEENS5_IJSF_SC_EEEEEEENS4_39AutoVectorizingCopyWithAssumedAlignmentILi128EEENS4_14SM90_TMA_STOREES24_S26_S26_EEEvvEEEEvNT_6ParamsE,"a",@progbits
	.sectionflags	@""
	.align	4
.nv.constant0._ZN7cutlass13device_kernelINS_4gemm6kernel13GemmUniversalIN4cute5tupleIJiiiiEEENS1_10collective13CollectiveMmaINS1_35MainloopSm100TmaUmmaWarpSpecializedILi3ELi2ELi4ENS5_IJNS4_1CILi2EEENSA_ILi1EEESC_EEEEENS5_IJNSA_ILi64EEENSA_ILi256EEENSA_ILi32EEEEEENS_12float_e4m3_tENS5_IJlSC_lEEESJ_SK_NS4_8TiledMMAINS4_8MMA_AtomIJNS4_10MMA_TraitsINS4_19SM100_MMA_F8F6F4_SSEJSJ_SJ_fSF_SG_NS4_17integral_constantINS4_4UMMA5MajorELSR_0EEESS_NSP_INSQ_7ScaleInELST_0EEESU_EEEEEENS4_6LayoutINS5_IJSC_SC_SC_EEENS5_IJNSA_ILi0EEESZ_SZ_EEEEENS5_IJNS4_10UnderscoreES12_S12_EEEEENS4_13SM90_TMA_LOADENS4_14ComposedLayoutINS4_7SwizzleILi1ELi4ELi3EEENS4_18smem_ptr_flag_bitsILi8EEENSX_INS5_IJNSA_ILi8EEESH_EEENS5_IJSH_SC_EEEEEEEvNS4_8identityENS4_23SM90_TMA_LOAD_MULTICASTES1F_vS1G_EENS_8epilogue10collective18CollectiveEpilogueINS1J_23Sm100TmaWarpSpecializedILi4ELi2ELi32ELb0ELb0EEEJSI_NS5_IJNSX_ISF_SC_EES1O_EEESJ_SK_SJ_SK_NS1J_6fusion15FusionCallbacksIS1N_NS1Q_17LinearCombinationISJ_fSJ_fLNS_15FloatRoundStyleE2EEESI_S1P_JEEENS4_5SM1004TMEM4LOAD26SM100_TMEM_LOAD_16dp32b32xES15_NS16_INS17_ILi2ELi4ELi3EEES1A_NSX_INS5_IJS1B_SF_EEENS5_IJSF_SC_EEEEEEENS4_39AutoVectorizingCopyWithAssumedAlignmentILi128EEENS4_14SM90_TMA_STOREES24_S26_S26_EEEvvEEEEvNT_6ParamsE:
	.zero		2944


//--------------------- SYMBOLS --------------------------

	.type		.nv.reservedSmem.offset0,@object
	.size		.nv.reservedSmem.offset0,0x4
	.type		.nv.reservedSmem.cap,@object
	.size		.nv.reservedSmem.cap,0x4
	.type		__assertfail,@function
